def attn_fwd(
    Q,
    K,
    V,
    Out,
    Lse,
    sm_scale,
    stride_qz,
    stride_qh,
    stride_qm,
    stride_qk,
    stride_kz,
    stride_kh,
    stride_kn,
    stride_kk,
    stride_vz,
    stride_vh,
    stride_vn,
    stride_vk,
    stride_oz,
    stride_oh,
    stride_om,
    stride_ok,
    seqlen_q,
    seqlen_k,
    BLOCK_M: tl.constexpr,
    BLOCK_N: tl.constexpr,
    HEAD_DIM: tl.constexpr,
    CAUSAL: tl.constexpr,
):
    start_m = tl.program_id(0)
    off_hz = tl.program_id(1)
    q_off = off_hz * stride_qh
    k_off = off_hz * stride_kh
    v_off = off_hz * stride_vh
    offs_m = start_m * BLOCK_M + tl.arange(0, BLOCK_M)
    offs_d = tl.arange(0, HEAD_DIM)
    offs_n = tl.arange(0, BLOCK_N)
    q_ptrs = Q + q_off + offs_m[:, None] * stride_qm + offs_d[None, :] * stride_qk
    k_ptrs = K + k_off + offs_d[:, None] * stride_kk + offs_n[None, :] * stride_kn
    v_ptrs = V + v_off + offs_n[:, None] * stride_vn + offs_d[None, :] * stride_vk
    m_i = tl.full([BLOCK_M], float("-inf"), dtype=tl.float32)
    l_i = tl.zeros([BLOCK_M], dtype=tl.float32) + 1.0
    acc = tl.zeros([BLOCK_M, HEAD_DIM], dtype=tl.float32)
    q = tl.load(q_ptrs)
    acc, l_i, m_i = _attn_fwd_inner(
        acc,
        l_i,
        m_i,
        q,
        k_ptrs,
        v_ptrs,
        sm_scale,
        stride_kn,
        stride_vn,
        start_m,
        seqlen_k,
        BLOCK_M,
        BLOCK_N,
        HEAD_DIM,
        CAUSAL,
    )
    acc = acc / l_i[:, None]
    lse = m_i + tl.math.log2(l_i) / 1.4426950408889634
    o_ptrs = (
        Out
        + off_hz * stride_oh
        + offs_m[:, None] * stride_om
        + offs_d[None, :] * stride_ok
    )
    tl.store(o_ptrs, acc.to(Out.dtype.element_ty))
    tl.store(Lse + off_hz * seqlen_q + offs_m, lse)

# config = {"BLOCK_M": 32, "BLOCK_N": 128, "HEAD_DIM": 16, "arch": "sm_100", "causal": true, "dtype": "fp16", "num_stages": 2, "num_warps": 8}
# arch = sm_100


// ===== COMPILED SASS (sm_100a) =====

	.target	sm_100a

	.elftype	@"ET_EXEC"


//--------------------- .note.nv.tkinfo           --------------------------
	.section	.note.nv.tkinfo,"",@"SHT_NOTE"
	.sectionflags	@"SHF_NOTE_NV_TKINFO"
	.tkinfo
        /*0018*/ 	.word	0x00000081
        /*0030*/ 	.string	""
        /*0030*/ 	.string	"ptxas-blackwell"
        /*0030*/ 	.string	"Cuda compilation tools, release 12.9, V12.9.86"
        /*0030*/ 	.string	"Build cuda_12.9.r12.9/compiler.36037853_0"
        /*0030*/ 	.string	"-v  -suppress-debug-info  -lineinfo  -arch sm_100a "



//--------------------- .note.nv.cuver            --------------------------
	.section	.note.nv.cuver,"",@"SHT_NOTE"
	.sectionflags	@"SHF_NOTE_NV_CUVER"
        /*0018*/ 	.short	0x0001
        /*001a*/ 	.short	0x0064
        /*001c*/ 	.short	0x0001
        /*001e*/ 	.short	0x0000
        /*0020*/ 	.short	0x0001
        /*0022*/ 	.short	0x0000


//--------------------- .nv.info                  --------------------------
	.section	.nv.info,"",@"SHT_CUDA_INFO"
	.align	4


	//----- nvinfo : EIATTR_REGCOUNT
	.align		4
        /*0000*/ 	.byte	0x04, 0x2f
        /*0002*/ 	.short	(.L_2 - .L_1)
	.align		4
.L_1:
        /*0004*/ 	.word	index@(attn_fwd)
        /*0008*/ 	.word	0x000000a6


	//----- nvinfo : EIATTR_FRAME_SIZE
	.align		4
.L_2:
        /*000c*/ 	.byte	0x04, 0x11
        /*000e*/ 	.short	(.L_4 - .L_3)
	.align		4
.L_3:
        /*0010*/ 	.word	index@(attn_fwd)
        /*0014*/ 	.word	0x00000000


	//----- nvinfo : EIATTR_MIN_STACK_SIZE
	.align		4
.L_4:
        /*0018*/ 	.byte	0x04, 0x12
        /*001a*/ 	.short	(.L_6 - .L_5)
	.align		4
.L_5:
        /*001c*/ 	.word	index@(attn_fwd)
        /*0020*/ 	.word	0x00000000
.L_6:


//--------------------- .nv.info.attn_fwd         --------------------------
	.section	.nv.info.attn_fwd,"",@"SHT_CUDA_INFO"
	.sectionflags	@""
	.align	4


	//----- nvinfo : EIATTR_CUDA_API_VERSION
	.align		4
        /*0000*/ 	.byte	0x04, 0x37
        /*0002*/ 	.short	(.L_8 - .L_7)
.L_7:
        /*0004*/ 	.word	0x00000081


	//----- nvinfo : EIATTR_KPARAM_INFO
	.align		4
.L_8:
        /*0008*/ 	.byte	0x04, 0x17
        /*000a*/ 	.short	(.L_10 - .L_9)
.L_9:
        /*000c*/ 	.word	0x00000000
        /*0010*/ 	.short	0x0019
        /*0012*/ 	.short	0x0080
        /*0014*/ 	.byte	0x00, 0xf4, 0x21, 0x00


	//----- nvinfo : EIATTR_KPARAM_INFO
	.align		4
.L_10:
        /*0018*/ 	.byte	0x04, 0x17
        /*001a*/ 	.short	(.L_12 - .L_11)
.L_11:
        /*001c*/ 	.word	0x00000000
        /*0020*/ 	.short	0x0018
        /*0022*/ 	.short	0x0078
        /*0024*/ 	.byte	0x00, 0xf4, 0x21, 0x00


	//----- nvinfo : EIATTR_KPARAM_INFO
	.align		4
.L_12:
        /*0028*/ 	.byte	0x04, 0x17
        /*002a*/ 	.short	(.L_14 - .L_13)
.L_13:
        /*002c*/ 	.word	0x00000000
        /*0030*/ 	.short	0x0017
        /*0032*/ 	.short	0x0070
        /*0034*/ 	.byte	0x00, 0xf0, 0x11, 0x00


	//----- nvinfo : EIATTR_KPARAM_INFO
	.align		4
.L_14:
        /*0038*/ 	.byte	0x04, 0x17
        /*003a*/ 	.short	(.L_16 - .L_15)
.L_15:
        /*003c*/ 	.word	0x00000000
        /*0040*/ 	.short	0x0016
        /*0042*/ 	.short	0x006c
        /*0044*/ 	.byte	0x00, 0xf0, 0x11, 0x00


	//----- nvinfo : EIATTR_KPARAM_INFO
	.align		4
.L_16:
        /*0048*/ 	.byte	0x04, 0x17
        /*004a*/ 	.short	(.L_18 - .L_17)
.L_17:
        /*004c*/ 	.word	0x00000000
        /*0050*/ 	.short	0x0015
        /*0052*/ 	.short	0x0068
        /*0054*/ 	.byte	0x00, 0xf0, 0x11, 0x00


	//----- nvinfo : EIATTR_KPARAM_INFO
	.align		4
.L_18:
        /*0058*/ 	.byte	0x04, 0x17
        /*005a*/ 	.short	(.L_20 - .L_19)
.L_19:
        /*005c*/ 	.word	0x00000000
        /*0060*/ 	.short	0x0014
        /*0062*/ 	.short	0x0064
        /*0064*/ 	.byte	0x00, 0xf0, 0x11, 0x00


	//----- nvinfo : EIATTR_KPARAM_INFO
	.align		4
.L_20:
        /*0068*/ 	.byte	0x04, 0x17
        /*006a*/ 	.short	(.L_22 - .L_21)
.L_21:
        /*006c*/ 	.word	0x00000000
        /*0070*/ 	.short	0x0013
        /*0072*/ 	.short	0x0060
        /*0074*/ 	.byte	0x00, 0xf0, 0x11, 0x00


	//----- nvinfo : EIATTR_KPARAM_INFO
	.align		4
.L_22:
        /*0078*/ 	.byte	0x04, 0x17
        /*007a*/ 	.short	(.L_24 - .L_23)
.L_23:
        /*007c*/ 	.word	0x00000000
        /*0080*/ 	.short	0x0012
        /*0082*/ 	.short	0x005c
        /*0084*/ 	.byte	0x00, 0xf0, 0x11, 0x00


	//----- nvinfo : EIATTR_KPARAM_INFO
	.align		4
.L_24:
        /*0088*/ 	.byte	0x04, 0x17
        /*008a*/ 	.short	(.L_26 - .L_25)
.L_25:
        /*008c*/ 	.word	0x00000000
        /*0090*/ 	.short	0x0011
        /*0092*/ 	.short	0x0058
        /*0094*/ 	.byte	0x00, 0xf0, 0x11, 0x00


	//----- nvinfo : EIATTR_KPARAM_INFO
	.align		4
.L_26:
        /*0098*/ 	.byte	0x04, 0x17
        /*009a*/ 	.short	(.L_28 - .L_27)
.L_27:
        /*009c*/ 	.word	0x00000000
        /*00a0*/ 	.short	0x0010
        /*00a2*/ 	.short	0x0054
        /*00a4*/ 	.byte	0x00, 0xf0, 0x11, 0x00


	//----- nvinfo : EIATTR_KPARAM_INFO
	.align		4
.L_28:
        /*00a8*/ 	.byte	0x04, 0x17
        /*00aa*/ 	.short	(.L_30 - .L_29)
.L_29:
        /*00ac*/ 	.word	0x00000000
        /*00b0*/ 	.short	0x000f
        /*00b2*/ 	.short	0x0050
        /*00b4*/ 	.byte	0x00, 0xf0, 0x11, 0x00


	//----- nvinfo : EIATTR_KPARAM_INFO
	.align		4
.L_30:
        /*00b8*/ 	.byte	0x04, 0x17
        /*00ba*/ 	.short	(.L_32 - .L_31)
.L_31:
        /*00bc*/ 	.word	0x00000000
        /*00c0*/ 	.short	0x000e
        /*00c2*/ 	.short	0x004c
        /*00c4*/ 	.byte	0x00, 0xf0, 0x11, 0x00


	//----- nvinfo : EIATTR_KPARAM_INFO
	.align		4
.L_32:
        /*00c8*/ 	.byte	0x04, 0x17
        /*00ca*/ 	.short	(.L_34 - .L_33)
.L_33:
        /*00cc*/ 	.word	0x00000000
        /*00d0*/ 	.short	0x000d
        /*00d2*/ 	.short	0x0048
        /*00d4*/ 	.byte	0x00, 0xf0, 0x11, 0x00


	//----- nvinfo : EIATTR_KPARAM_INFO
	.align		4
.L_34:
        /*00d8*/ 	.byte	0x04, 0x17
        /*00da*/ 	.short	(.L_36 - .L_35)
.L_35:
        /*00dc*/ 	.word	0x00000000
        /*00e0*/ 	.short	0x000c
        /*00e2*/ 	.short	0x0044
        /*00e4*/ 	.byte	0x00, 0xf0, 0x11, 0x00


	//----- nvinfo : EIATTR_KPARAM_INFO
	.align		4
.L_36:
        /*00e8*/ 	.byte	0x04, 0x17
        /*00ea*/ 	.short	(.L_38 - .L_37)
.L_37:
        /*00ec*/ 	.word	0x00000000
        /*00f0*/ 	.short	0x000b
        /*00f2*/ 	.short	0x0040
        /*00f4*/ 	.byte	0x00, 0xf0, 0x11, 0x00


	//----- nvinfo : EIATTR_KPARAM_INFO
	.align		4
.L_38:
        /*00f8*/ 	.byte	0x04, 0x17
        /*00fa*/ 	.short	(.L_40 - .L_39)
.L_39:
        /*00fc*/ 	.word	0x00000000
        /*0100*/ 	.short	0x000a
        /*0102*/ 	.short	0x003c
        /*0104*/ 	.byte	0x00, 0xf0, 0x11, 0x00


	//----- nvinfo : EIATTR_KPARAM_INFO
	.align		4
.L_40:
        /*0108*/ 	.byte	0x04, 0x17
        /*010a*/ 	.short	(.L_42 - .L_41)
.L_41:
        /*010c*/ 	.word	0x00000000
        /*0110*/ 	.short	0x0009
        /*0112*/ 	.short	0x0038
        /*0114*/ 	.byte	0x00, 0xf0, 0x11, 0x00


	//----- nvinfo : EIATTR_KPARAM_INFO
	.align		4
.L_42:
        /*0118*/ 	.byte	0x04, 0x17
        /*011a*/ 	.short	(.L_44 - .L_43)
.L_43:
        /*011c*/ 	.word	0x00000000
        /*0120*/ 	.short	0x0008
        /*0122*/ 	.short	0x0034
        /*0124*/ 	.byte	0x00, 0xf0, 0x11, 0x00


	//----- nvinfo : EIATTR_KPARAM_INFO
	.align		4
.L_44:
        /*0128*/ 	.byte	0x04, 0x17
        /*012a*/ 	.short	(.L_46 - .L_45)
.L_45:
        /*012c*/ 	.word	0x00000000
        /*0130*/ 	.short	0x0007
        /*0132*/ 	.short	0x0030
        /*0134*/ 	.byte	0x00, 0xf0, 0x11, 0x00


	//----- nvinfo : EIATTR_KPARAM_INFO
	.align		4
.L_46:
        /*0138*/ 	.byte	0x04, 0x17
        /*013a*/ 	.short	(.L_48 - .L_47)
.L_47:
        /*013c*/ 	.word	0x00000000
        /*0140*/ 	.short	0x0006
        /*0142*/ 	.short	0x002c
        /*0144*/ 	.byte	0x00, 0xf0, 0x11, 0x00


	//----- nvinfo : EIATTR_KPARAM_INFO
	.align		4
.L_48:
        /*0148*/ 	.byte	0x04, 0x17
        /*014a*/ 	.short	(.L_50 - .L_49)
.L_49:
        /*014c*/ 	.word	0x00000000
        /*0150*/ 	.short	0x0005
        /*0152*/ 	.short	0x0028
        /*0154*/ 	.byte	0x00, 0xf0, 0x11, 0x00


	//----- nvinfo : EIATTR_KPARAM_INFO
	.align		4
.L_50:
        /*0158*/ 	.byte	0x04, 0x17
        /*015a*/ 	.short	(.L_52 - .L_51)
.L_51:
        /*015c*/ 	.word	0x00000000
        /*0160*/ 	.short	0x0004
        /*0162*/ 	.short	0x0020
        /*0164*/ 	.byte	0x00, 0xf4, 0x21, 0x00


	//----- nvinfo : EIATTR_KPARAM_INFO
	.align		4
.L_52:
        /*0168*/ 	.byte	0x04, 0x17
        /*016a*/ 	.short	(.L_54 - .L_53)
.L_53:
        /*016c*/ 	.word	0x00000000
        /*0170*/ 	.short	0x0003
        /*0172*/ 	.short	0x0018
        /*0174*/ 	.byte	0x00, 0xf4, 0x21, 0x00


	//----- nvinfo : EIATTR_KPARAM_INFO
	.align		4
.L_54:
        /*0178*/ 	.byte	0x04, 0x17
        /*017a*/ 	.short	(.L_56 - .L_55)
.L_55:
        /*017c*/ 	.word	0x00000000
        /*0180*/ 	.short	0x0002
        /*0182*/ 	.short	0x0010
        /*0184*/ 	.byte	0x00, 0xf4, 0x21, 0x00


	//----- nvinfo : EIATTR_KPARAM_INFO
	.align		4
.L_56:
        /*0188*/ 	.byte	0x04, 0x17
        /*018a*/ 	.short	(.L_58 - .L_57)
.L_57:
        /*018c*/ 	.word	0x00000000
        /*0190*/ 	.short	0x0001
        /*0192*/ 	.short	0x0008
        /*0194*/ 	.byte	0x00, 0xf4, 0x21, 0x00


	//----- nvinfo : EIATTR_KPARAM_INFO
	.align		4
.L_58:
        /*0198*/ 	.byte	0x04, 0x17
        /*019a*/ 	.short	(.L_60 - .L_59)
.L_59:
        /*019c*/ 	.word	0x00000000
        /*01a0*/ 	.short	0x0000
        /*01a2*/ 	.short	0x0000
        /*01a4*/ 	.byte	0x00, 0xf4, 0x21, 0x00


	//----- nvinfo : EIATTR_SPARSE_MMA_MASK
	.align		4
.L_60:
        /*01a8*/ 	.byte	0x03, 0x50
        /*01aa*/ 	.short	0x0000


	//----- nvinfo : EIATTR_MAXREG_COUNT
	.align		4
        /*01ac*/ 	.byte	0x03, 0x1b
        /*01ae*/ 	.short	0x00ff


	//----- nvinfo : EIATTR_NUM_BARRIERS
	.align		4
        /*01b0*/ 	.byte	0x02, 0x4c
        /*01b2*/ 	.byte	0x01
	.zero		1


	//----- nvinfo : EIATTR_COOP_GROUP_MASK_REGIDS
	.align		4
        /*01b4*/ 	.byte	0x04, 0x29
        /*01b6*/ 	.short	(.L_62 - .L_61)


	//   ....[0]....
.L_61:
        /*01b8*/ 	.word	0xffffffff


	//   ....[1]....
        /*01bc*/ 	.word	0xffffffff


	//   ....[2]....
        /*01c0*/ 	.word	0xffffffff


	//   ....[3]....
        /*01c4*/ 	.word	0xffffffff


	//   ....[4]....
        /*01c8*/ 	.word	0xffffffff


	//   ....[5]....
        /*01cc*/ 	.word	0xffffffff


	//   ....[6]....
        /*01d0*/ 	.word	0xffffffff


	//   ....[7]....
        /*01d4*/ 	.word	0xffffffff


	//----- nvinfo : EIATTR_COOP_GROUP_INSTR_OFFSETS
	.align		4
.L_62:
        /*01d8*/ 	.byte	0x04, 0x28
        /*01da*/ 	.short	(.L_64 - .L_63)


	//   ....[0]....
.L_63:
        /*01dc*/ 	.word	0x00001b40


	//   ....[1]....
        /*01e0*/ 	.word	0x00001c20


	//   ....[2]....
        /*01e4*/ 	.word	0x00002570


	//   ....[3]....
        /*01e8*/ 	.word	0x000025d0


	//   ....[4]....
        /*01ec*/ 	.word	0x000037b0


	//   ....[5]....
        /*01f0*/ 	.word	0x000037c0


	//   ....[6]....
        /*01f4*/ 	.word	0x00003840


	//   ....[7]....
        /*01f8*/ 	.word	0x00003860


	//----- nvinfo : EIATTR_VRC_CTA_INIT_COUNT
	.align		4
.L_64:
        /*01fc*/ 	.byte	0x02, 0x4a
	.zero		1
	.zero		1


	//----- nvinfo : EIATTR_EXIT_INSTR_OFFSETS
	.align		4
        /*0200*/ 	.byte	0x04, 0x1c
        /*0202*/ 	.short	(.L_66 - .L_65)


	//   ....[0]....
.L_65:
        /*0204*/ 	.word	0x00004360


	//   ....[1]....
        /*0208*/ 	.word	0x00004390


	//----- nvinfo : EIATTR_REQNTID
	.align		4
.L_66:
        /*020c*/ 	.byte	0x04, 0x10
        /*020e*/ 	.short	(.L_68 - .L_67)
.L_67:
        /*0210*/ 	.word	0x00000100
        /*0214*/ 	.word	0x00000001
        /*0218*/ 	.word	0x00000001


	//----- nvinfo : EIATTR_CBANK_PARAM_SIZE
	.align		4
.L_68:
        /*021c*/ 	.byte	0x03, 0x19
        /*021e*/ 	.short	0x0088


	//----- nvinfo : EIATTR_PARAM_CBANK
	.align		4
        /*0220*/ 	.byte	0x04, 0x0a
        /*0222*/ 	.short	(.L_70 - .L_69)
	.align		4
.L_69:
        /*0224*/ 	.word	index@(.nv.constant0.attn_fwd)
        /*0228*/ 	.short	0x0380
        /*022a*/ 	.short	0x0088


	//----- nvinfo : EIATTR_SW_WAR
	.align		4
.L_70:
        /*022c*/ 	.byte	0x04, 0x36
        /*022e*/ 	.short	(.L_72 - .L_71)
.L_71:
        /*0230*/ 	.word	0x00000008
.L_72:


//--------------------- .nv.compat                --------------------------
	.section	.nv.compat,"",@"SHT_CUDA_COMPAT_INFO"
	.align	4
        /*0000*/ 	.byte	0x02, 0x02, 0x01, 0x00, 0x02, 0x05, 0x05, 0x00, 0x02, 0x03, 0x00, 0x00, 0x02, 0x06, 0x01, 0x00


//--------------------- .nv.callgraph             --------------------------
	.section	.nv.callgraph,"",@"SHT_CUDA_CALLGRAPH"
	.align	4
	.sectionentsize	8
	.align		4
        /*0000*/ 	.word	0x00000000
	.align		4
        /*0004*/ 	.word	0xffffffff
	.align		4
        /*0008*/ 	.word	0x00000000
	.align		4
        /*000c*/ 	.word	0xfffffffe
	.align		4
        /*0010*/ 	.word	0x00000000
	.align		4
        /*0014*/ 	.word	0xfffffffd
	.align		4
        /*0018*/ 	.word	0x00000000
	.align		4
        /*001c*/ 	.word	0xfffffffc


//--------------------- .nv.constant4             --------------------------
	.section	.nv.constant4,"a",@progbits
	.align	8
	.align		8
.nv.constant4:
        /*0000*/ 	.dword	_$_str


//--------------------- .text.attn_fwd            --------------------------
	.section	.text.attn_fwd,"ax",@progbits
	.align	128
        .global         attn_fwd
        .type           attn_fwd,@function
        .size           attn_fwd,(.L_x_3 - attn_fwd)
        .other          attn_fwd,@"STO_CUDA_ENTRY STV_DEFAULT"
attn_fwd:
.text.attn_fwd:
[----:B------:R-:W0:Y:S01]  /*0000*/  LDC R1, c[0x0][0x37c] ;  /* 0x0000df00ff017b82 */ /* 0x000e220000000800 */
[----:B------:R-:W1:Y:S07]  /*0010*/  S2R R7, SR_CTAID.X ;  /* 0x0000000000077919 */ /* 0x000e6e0000002500 */
[----:B------:R-:W2:Y:S01]  /*0020*/  S2UR UR7, SR_CTAID.Y ;  /* 0x00000000000779c3 */ /* 0x000ea20000002600 */
[----:B------:R-:W2:Y:S01]  /*0030*/  LDCU.64 UR4, c[0x0][0x3b0] ;  /* 0x00007600ff0477ac */ /* 0x000ea20008000a00 */
[----:B------:R-:W3:Y:S01]  /*0040*/  S2R R0, SR_TID.X ;  /* 0x0000000000007919 */ /* 0x000ee20000002100 */
[----:B------:R-:W4:Y:S05]  /*0050*/  LDCU.64 UR10, c[0x0][0x358] ;  /* 0x00006b00ff0a77ac */ /* 0x000f2a0008000a00 */
[----:B------:R-:W5:Y:S08]  /*0060*/  LDC R6, c[0x0][0x3b8] ;  /* 0x0000ee00ff067b82 */ /* 0x000f700000000800 */
[----:B------:R-:W0:Y:S01]  /*0070*/  LDC.64 R8, c[0x0][0x380] ;  /* 0x0000e000ff087b82 */ /* 0x000e220000000a00 */
[----:B--2---:R-:W-:-:S04]  /*0080*/  UIMAD UR4, UR7, UR4, URZ ;  /* 0x00000004070472a4 */ /* 0x004fc8000f8e02ff */
[----:B------:R-:W-:Y:S01]  /*0090*/  USHF.L.U32 UR6, UR4, 0x1, URZ ;  /* 0x0000000104067899 */ /* 0x000fe200080006ff */
[----:B-1----:R-:W-:Y:S01]  /*00a0*/  IMAD.SHL.U32 R7, R7, 0x20, RZ ;  /* 0x0000002007077824 */ /* 0x002fe200078e00ff */
[----:B---3--:R-:W-:-:S04]  /*00b0*/  SHF.R.U32.HI R91, RZ, 0x5, R0 ;  /* 0x00000005ff5b7819 */ /* 0x008fc80000011600 */
[----:B------:R-:W-:Y:S02]  /*00c0*/  LOP3.LUT R90, R7, 0x1f, R0, 0xf8, !PT ;  /* 0x0000001f075a7812 */ /* 0x000fe400078ef800 */
[----:B------:R-:W-:-:S03]  /*00d0*/  SGXT.U32 R91, R91, 0x3 ;  /* 0x000000035b5b781a */ /* 0x000fc60000000000 */
[----:B------:R-:W-:Y:S01]  /*00e0*/  IMAD R2, R90, UR5, RZ ;  /* 0x000000055a027c24 */ /* 0x000fe2000f8e02ff */
[----:B------:R-:W-:Y:S01]  /*00f0*/  UIMAD.WIDE UR4, UR4, 0x2, URZ ;  /* 0x00000002040478a5 */ /* 0x000fe2000f8e02ff */
[----:B-----5:R-:W-:Y:S02]  /*0100*/  IMAD R5, R91, R6, RZ ;  /* 0x000000065b057224 */ /* 0x020fe400078e02ff */
[C---:B------:R-:W-:Y:S02]  /*0110*/  IMAD.SHL.U32 R3, R2.reuse, 0x2, RZ ;  /* 0x0000000202037824 */ /* 0x040fe400078e00ff */
[----:B------:R-:W-:-:S03]  /*0120*/  IMAD.HI R2, R2, 0x2, RZ ;  /* 0x0000000202027827 */ /* 0x000fc600078e02ff */
[----:B0-----:R-:W-:Y:S01]  /*0130*/  IADD3 R3, P0, P1, R3, UR6, R8 ;  /* 0x0000000603037c10 */ /* 0x001fe2000f91e008 */
[----:B------:R-:W-:-:S03]  /*0140*/  IMAD R6, R6, 0x8, R5 ;  /* 0x0000000806067824 */ /* 0x000fc600078e0205 */
[----:B------:R-:W-:Y:S02]  /*0150*/  IADD3.X R8, PT, PT, R2, UR5, R9, P0, P1 ;  /* 0x0000000502087c10 */ /* 0x000fe400087e2409 */
[CC--:B------:R-:W-:Y:S02]  /*0160*/  LEA R2, P0, R5.reuse, R3.reuse, 0x1 ;  /* 0x0000000305027211 */ /* 0x0c0fe400078008ff */
[C---:B------:R-:W-:Y:S02]  /*0170*/  LEA R4, P1, R6.reuse, R3, 0x1 ;  /* 0x0000000306047211 */ /* 0x040fe400078208ff */
[-C--:B------:R-:W-:Y:S02]  /*0180*/  LEA.HI.X.SX32 R3, R5, R8.reuse, 0x1, P0 ;  /* 0x0000000805037211 */ /* 0x080fe400000f0eff */
[----:B------:R-:W-:-:S03]  /*0190*/  LEA.HI.X.SX32 R5, R6, R8, 0x1, P1 ;  /* 0x0000000806057211 */ /* 0x000fc600008f0eff */
[----:B----4-:R-:W2:Y:S04]  /*01a0*/  LDG.E.U16 R2, desc[UR10][R2.64] ;  /* 0x0000000a02027981 */ /* 0x010ea8000c1e1500 */
[----:B------:R-:W3:Y:S01]  /*01b0*/  LDG.E.U16 R4, desc[UR10][R4.64] ;  /* 0x0000000a04047981 */ /* 0x000ee2000c1e1500 */
[----:B------:R-:W0:Y:S01]  /*01c0*/  S2UR UR6, SR_CgaCtaId ;  /* 0x00000000000679c3 */ /* 0x000e220000008800 */
[----:B------:R-:W-:Y:S01]  /*01d0*/  IADD3 R118, PT, PT, R7, 0x20, RZ ;  /* 0x0000002007767810 */ /* 0x000fe20007ffe0ff */
[----:B------:R-:W-:Y:S01]  /*01e0*/  UMOV UR4, 0x400 ;  /* 0x0000040000047882 */ /* 0x000fe20000000000 */
[C---:B------:R-:W-:Y:S01]  /*01f0*/  LOP3.LUT R116, R0.reuse, 0xc0, RZ, 0xc0, !PT ;  /* 0x000000c000747812 */ /* 0x040fe200078ec0ff */
[----:B------:R-:W-:Y:S01]  /*0200*/  IMAD.SHL.U32 R117, R0, 0x2, RZ ;  /* 0x0000000200757824 */ /* 0x000fe200078e00ff */
[----:B------:R-:W-:Y:S01]  /*0210*/  ISETP.GE.AND P0, PT, R118, 0x1, PT ;  /* 0x000000017600780c */ /* 0x000fe20003f06270 */
[----:B------:R-:W-:Y:S01]  /*0220*/  IMAD.MOV.U32 R56, RZ, RZ, 0x3f800000 ;  /* 0x3f800000ff387424 */ /* 0x000fe200078e00ff */
[----:B------:R-:W-:Y:S01]  /*0230*/  SHF.R.U32.HI R6, RZ, 0x2, R116 ;  /* 0x00000002ff067819 */ /* 0x000fe20000011674 */
[----:B------:R-:W-:Y:S01]  /*0240*/  IMAD.MOV.U32 R133, RZ, RZ, 0x3f800000 ;  /* 0x3f800000ff857424 */ /* 0x000fe200078e00ff */
[----:B------:R-:W-:Y:S01]  /*0250*/  LOP3.LUT R134, R0, 0x3, RZ, 0xc0, !PT ;  /* 0x0000000300867812 */ /* 0x000fe200078ec0ff */
[----:B------:R-:W-:Y:S01]  /*0260*/  IMAD.MOV.U32 R49, RZ, RZ, -0x800000 ;  /* 0xff800000ff317424 */ /* 0x000fe200078e00ff */
[----:B------:R-:W-:-:S02]  /*0270*/  LOP3.LUT R13, R6, 0x1fe, R117, 0x78, !PT ;  /* 0x000001fe060d7812 */ /* 0x000fc400078e7875 */
[----:B------:R-:W-:Y:S02]  /*0280*/  CS2R R8, SRZ ;  /* 0x0000000000087805 */ /* 0x000fe4000001ff00 */
[----:B------:R-:W-:Y:S02]  /*0290*/  MOV R40, 0xff800000 ;  /* 0xff80000000287802 */ /* 0x000fe40000000f00 */
[----:B------:R-:W-:Y:S02]  /*02a0*/  CS2R R10, SRZ ;  /* 0x00000000000a7805 */ /* 0x000fe4000001ff00 */
[----:B------:R-:W-:Y:S02]  /*02b0*/  CS2R R24, SRZ ;  /* 0x0000000000187805 */ /* 0x000fe4000001ff00 */
[----:B------:R-:W-:Y:S02]  /*02c0*/  CS2R R26, SRZ ;  /* 0x00000000001a7805 */ /* 0x000fe4000001ff00 */
[C---:B------:R-:W-:Y:S01]  /*02d0*/  LOP3.LUT R135, R0.reuse, 0x20, RZ, 0xc0, !PT ;  /* 0x0000002000877812 */ /* 0x040fe200078ec0ff */
[----:B------:R-:W-:-:S02]  /*02e0*/  IMAD.SHL.U32 R119, R0, 0x8, RZ ;  /* 0x0000000800777824 */ /* 0x000fc400078e00ff */
[----:B------:R-:W-:Y:S01]  /*02f0*/  IMAD.SHL.U32 R121, R134, 0x20, RZ ;  /* 0x0000002086797824 */ /* 0x000fe200078e00ff */
[----:B0-----:R-:W-:-:S09]  /*0300*/  ULEA UR6, UR6, UR4, 0x18 ;  /* 0x0000000406067291 */ /* 0x001fd2000f8ec0ff */
[----:B--2---:R0:W-:Y:S04]  /*0310*/  STS.U16 [R13+UR6+0x1000], R2 ;  /* 0x001000020d007988 */ /* 0x0041e80008000406 */
[----:B---3--:R0:W-:Y:S01]  /*0320*/  STS.U16 [R13+UR6+0x1200], R4 ;  /* 0x001200040d007988 */ /* 0x0081e20008000406 */
[----:B------:R-:W-:Y:S05]  /*0330*/  @!P0 BRA `(.L_x_0) ;  /* 0x0000003400948947 */ /* 0x000fea0003800000 */
[----:B0-----:R-:W0:Y:S01]  /*0340*/  LDC.64 R2, c[0x0][0x3c0] ;  /* 0x0000f000ff027b82 */ /* 0x001e220000000a00 */
[C---:B------:R-:W-:Y:S01]  /*0350*/  LOP3.LUT R10, R0.reuse, 0x7f, RZ, 0xc0, !PT ;  /* 0x0000007f000a7812 */ /* 0x040fe200078ec0ff */
[----:B------:R-:W1:Y:S01]  /*0360*/  LDCU UR4, c[0x0][0x3c8] ;  /* 0x00007900ff0477ac */ /* 0x000e620008000800 */
[----:B------:R-:W-:Y:S01]  /*0370*/  LOP3.LUT P0, RZ, R0, 0x80, RZ, 0xc0, !PT ;  /* 0x0000008000ff7812 */ /* 0x000fe2000780c0ff */
[----:B------:R-:W-:Y:S01]  /*0380*/  IMAD.MOV.U32 R127, RZ, RZ, RZ ;  /* 0x000000ffff7f7224 */ /* 0x000fe200078e00ff */
[----:B------:R-:W-:Y:S01]  /*0390*/  SHF.R.U32.HI R120, RZ, 0x2, R0 ;  /* 0x00000002ff787819 */ /* 0x000fe20000011600 */
[----:B------:R-:W-:Y:S01]  /*03a0*/  IMAD.SHL.U32 R122, R10, 0x2, RZ ;  /* 0x000000020a7a7824 */ /* 0x000fe200078e00ff */
[----:B------:R-:W-:Y:S01]  /*03b0*/  SEL R5, RZ, 0x110, !P0 ;  /* 0x00000110ff057807 */ /* 0x000fe20004000000 */
[----:B------:R-:W2:Y:S01]  /*03c0*/  LDC.64 R56, c[0x0][0x3d0] ;  /* 0x0000f400ff387b82 */ /* 0x000ea20000000a00 */
[----:B------:R-:W-:Y:S01]  /*03d0*/  SHF.R.U32.HI R4, RZ, 0x1, R135 ;  /* 0x00000001ff047819 */ /* 0x000fe20000011687 */
[----:B------:R-:W3:Y:S01]  /*03e0*/  LDCU.64 UR8, c[0x0][0x388] ;  /* 0x00007100ff0877ac */ /* 0x000ee20008000a00 */
[----:B------:R-:W-:Y:S01]  /*03f0*/  SGXT.U32 R120, R120, 0x3 ;  /* 0x000000037878781a */ /* 0x000fe20000000000 */
[----:B------:R-:W-:Y:S01]  /*0400*/  IMAD.MOV.U32 R125, RZ, RZ, RZ ;  /* 0x000000ffff7d7224 */ /* 0x000fe200078e00ff */
[----:B------:R-:W-:Y:S01]  /*0410*/  LOP3.LUT R122, R5, R122, RZ, 0x3c, !PT ;  /* 0x0000007a057a7212 */ /* 0x000fe200078e3cff */
[----:B------:R-:W4:Y:S01]  /*0420*/  LDCU.64 UR12, c[0x0][0x390] ;  /* 0x00007200ff0c77ac */ /* 0x000f220008000a00 */
[----:B------:R-:W-:Y:S01]  /*0430*/  LOP3.LUT R5, R117, 0x10, RZ, 0xc0, !PT ;  /* 0x0000001075057812 */ /* 0x000fe200078ec0ff */
[----:B------:R-:W5:Y:S01]  /*0440*/  LDC R16, c[0x0][0x3d8] ;  /* 0x0000f600ff107b82 */ /* 0x000f620000000800 */
[----:B------:R-:W-:Y:S01]  /*0450*/  LOP3.LUT R13, R0, 0x7, RZ, 0xc0, !PT ;  /* 0x00000007000d7812 */ /* 0x000fe200078ec0ff */
[----:B------:R-:W-:Y:S01]  /*0460*/  IMAD.MOV.U32 R136, RZ, RZ, -0x800000 ;  /* 0xff800000ff887424 */ /* 0x000fe200078e00ff */
[----:B------:R-:W-:-:S02]  /*0470*/  LOP3.LUT R120, R7, R4, R120, 0xfe, !PT ;  /* 0x0000000407787212 */ /* 0x000fc400078efe78 */
[----:B------:R-:W-:Y:S02]  /*0480*/  CS2R R24, SRZ ;  /* 0x0000000000187805 */ /* 0x000fe4000001ff00 */
[C---:B------:R-:W-:Y:S01]  /*0490*/  LOP3.LUT R4, R0.reuse, 0xf, RZ, 0xc0, !PT ;  /* 0x0000000f00047812 */ /* 0x040fe200078ec0ff */
[----:B------:R-:W-:Y:S01]  /*04a0*/  IMAD R126, R13, 0x110, RZ ;  /* 0x000001100d7e7824 */ /* 0x000fe200078e02ff */
[----:B------:R-:W-:Y:S02]  /*04b0*/  LOP3.LUT R7, R0, 0x10, RZ, 0xc0, !PT ;  /* 0x0000001000077812 */ /* 0x000fe400078ec0ff */
[----:B------:R-:W-:Y:S02]  /*04c0*/  CS2R R26, SRZ ;  /* 0x00000000001a7805 */ /* 0x000fe4000001ff00 */
[--C-:B------:R-:W-:Y:S01]  /*04d0*/  LOP3.LUT R8, R5, 0x20, R0.reuse, 0xf8, !PT ;  /* 0x0000002005087812 */ /* 0x100fe200078ef800 */
[----:B-1----:R-:W-:Y:S01]  /*04e0*/  IMAD R6, R4, UR4, RZ ;  /* 0x0000000404067c24 */ /* 0x002fe2000f8e02ff */
[----:B------:R-:W-:Y:S01]  /*04f0*/  LEA R12, R13, UR6, 0x6 ;  /* 0x000000060d0c7c11 */ /* 0x000fe2000f8e30ff */
[----:B0-----:R-:W-:Y:S01]  /*0500*/  IMAD R4, R2, UR7, RZ ;  /* 0x0000000702047c24 */ /* 0x001fe2000f8e02ff */
[----:B------:R-:W-:Y:S01]  /*0510*/  LOP3.LUT R8, R8, 0x30, R119, 0x78, !PT ;  /* 0x0000003008087812 */ /* 0x000fe200078e7877 */
[----:B------:R-:W0:Y:S01]  /*0520*/  LDCU UR5, c[0x0][0x3a8] ;  /* 0x00007500ff0577ac */ /* 0x000e220008000800 */
[C---:B------:R-:W-:Y:S01]  /*0530*/  LEA R5, R7.reuse, R12, 0x5 ;  /* 0x0000000c07057211 */ /* 0x040fe200078e28ff */
[----:B--2---:R-:W-:Y:S01]  /*0540*/  IMAD R56, R56, UR7, RZ ;  /* 0x0000000738387c24 */ /* 0x004fe2000f8e02ff */
[----:B------:R-:W-:Y:S01]  /*0550*/  LEA R123, R7, UR6, 0x4 ;  /* 0x00000006077b7c11 */ /* 0x000fe2000f8e20ff */
[----:B------:R-:W-:Y:S01]  /*0560*/  IMAD R10, R10, R57, RZ ;  /* 0x000000390a0a7224 */ /* 0x000fe200078e02ff */
[--C-:B------:R-:W-:Y:S01]  /*0570*/  SHF.R.U32.HI R9, RZ, 0x4, R0.reuse ;  /* 0x00000004ff097819 */ /* 0x100fe20000011600 */
[----:B------:R-:W-:Y:S01]  /*0580*/  IMAD.IADD R2, R8, 0x1, R5 ;  /* 0x0000000108027824 */ /* 0x000fe200078e0205 */
[--C-:B------:R-:W-:Y:S01]  /*0590*/  SHF.R.S32.HI R14, RZ, 0x2, R0.reuse ;  /* 0x00000002ff0e7819 */ /* 0x100fe20000011400 */
[----:B------:R-:W-:Y:S01]  /*05a0*/  IMAD.SHL.U32 R8, R6, 0x2, RZ ;  /* 0x0000000206087824 */ /* 0x000fe200078e00ff */
[----:B------:R-:W-:Y:S01]  /*05b0*/  LOP3.LUT R126, R126, 0x30, R117, 0x78, !PT ;  /* 0x000000307e7e7812 */ /* 0x000fe200078e7875 */
[----:B------:R-:W-:Y:S01]  /*05c0*/  IMAD.SHL.U32 R5, R4, 0x2, RZ ;  /* 0x0000000204057824 */ /* 0x000fe200078e00ff */
[----:B------:R-:W-:Y:S01]  /*05d0*/  SGXT R14, R14, 0x1 ;  /* 0x000000010e0e781a */ /* 0x000fe20000000200 */
[----:B------:R-:W-:Y:S01]  /*05e0*/  IMAD.HI R4, R4, 0x2, RZ ;  /* 0x0000000204047827 */ /* 0x000fe200078e02ff */
[----:B------:R-:W-:Y:S01]  /*05f0*/  MOV R137, 0xff800000 ;  /* 0xff80000000897802 */ /* 0x000fe20000000f00 */
[----:B------:R-:W-:Y:S01]  /*0600*/  UMOV UR4, URZ ;  /* 0x000000ff00047c82 */ /* 0x000fe20008000000 */
[----:B---3--:R-:W-:Y:S01]  /*0610*/  IADD3 R75, P0, P1, R8, UR8, R5 ;  /* 0x00000008084b7c10 */ /* 0x008fe2000f91e005 */
[----:B------:R-:W-:Y:S01]  /*0620*/  IMAD.HI R5, R6, 0x2, RZ ;  /* 0x0000000206057827 */ /* 0x000fe200078e02ff */
[----:B------:R-:W-:-:S02]  /*0630*/  SHF.R.U32.HI R8, RZ, 0x7, R0 ;  /* 0x00000007ff087819 */ /* 0x000fc40000011600 */
[----:B------:R-:W-:Y:S01]  /*0640*/  LOP3.LUT R14, R121, 0x90, R14, 0xf8, !PT ;  /* 0x00000090790e7812 */ /* 0x000fe200078ef80e */
[----:B------:R-:W-:Y:S01]  /*0650*/  IMAD.SHL.U32 R6, R56, 0x2, RZ ;  /* 0x0000000238067824 */ /* 0x000fe200078e00ff */
[----:B------:R-:W-:Y:S01]  /*0660*/  IADD3.X R15, PT, PT, R5, UR9, R4, P0, P1 ;  /* 0x00000009050f7c10 */ /* 0x000fe200087e2404 */
[----:B------:R-:W-:Y:S01]  /*0670*/  IMAD.SHL.U32 R7, R10, 0x2, RZ ;  /* 0x000000020a077824 */ /* 0x000fe200078e00ff */
[----:B------:R-:W-:Y:S01]  /*0680*/  SGXT.U32 R4, R8, 0x1 ;  /* 0x000000010804781a */ /* 0x000fe20000000000 */
[----:B------:R-:W-:Y:S01]  /*0690*/  IMAD.HI R5, R10, 0x2, RZ ;  /* 0x000000020a057827 */ /* 0x000fe200078e02ff */
[----:B------:R-:W-:Y:S02]  /*06a0*/  LEA.HI R8, R0, 0x30, RZ, 0x1c ;  /* 0x0000003000087811 */ /* 0x000fe400078fe0ff */
[----:B----4-:R-:W-:Y:S01]  /*06b0*/  IADD3 R88, P0, P1, R7, UR12, R6 ;  /* 0x0000000c07587c10 */ /* 0x010fe2000f91e006 */
[----:B------:R-:W-:Y:S01]  /*06c0*/  IMAD.HI R56, R56, 0x2, RZ ;  /* 0x0000000238387827 */ /* 0x000fe200078e02ff */
[----:B------:R-:W-:-:S02]  /*06d0*/  SGXT.U32 R6, R9, 0x4 ;  /* 0x000000040906781a */ /* 0x000fc40000000000 */
[----:B------:R-:W-:Y:S01]  /*06e0*/  LOP3.LUT R14, R14, 0x10, R117, 0x78, !PT ;  /* 0x000000100e0e7812 */ /* 0x000fe200078e7875 */
[----:B-----5:R-:W-:Y:S01]  /*06f0*/  IMAD R7, R4, R16, RZ ;  /* 0x0000001004077224 */ /* 0x020fe200078e02ff */
[----:B------:R-:W-:Y:S01]  /*0700*/  IADD3.X R56, PT, PT, R5, UR13, R56, P0, P1 ;  /* 0x0000000d05387c10 */ /* 0x000fe200087e2438 */
[-C--:B------:R-:W-:Y:S01]  /*0710*/  IMAD R10, R6, R3.reuse, RZ ;  /* 0x00000003060a7224 */ /* 0x080fe200078e02ff */
[----:B------:R-:W-:Y:S01]  /*0720*/  LEA.HI R6, R0, 0x70, RZ, 0x1c ;  /* 0x0000007000067811 */ /* 0x000fe200078fe0ff */
[----:B------:R-:W-:Y:S01]  /*0730*/  IMAD R8, R8, R3, RZ ;  /* 0x0000000308087224 */ /* 0x000fe200078e02ff */
[----:B------:R-:W-:Y:S01]  /*0740*/  LEA R9, R16, R7, 0x1 ;  /* 0x0000000710097211 */ /* 0x000fe200078e08ff */
[C---:B------:R-:W-:Y:S01]  /*0750*/  IMAD R4, R3.reuse, 0x10, R10 ;  /* 0x0000001003047824 */ /* 0x040fe200078e020a */
[----:B------:R-:W-:Y:S01]  /*0760*/  LEA R58, P1, R10, R75, 0x1 ;  /* 0x0000004b0a3a7211 */ /* 0x000fe200078208ff */
[----:B------:R-:W-:Y:S01]  /*0770*/  IMAD R5, R6, R3, RZ ;  /* 0x0000000306057224 */ /* 0x000fe200078e02ff */
[-C--:B------:R-:W-:Y:S01]  /*0780*/  LEA R62, P3, R8, R75.reuse, 0x1 ;  /* 0x0000004b083e7211 */ /* 0x080fe200078608ff */
[C---:B------:R-:W-:Y:S01]  /*0790*/  IMAD R6, R3.reuse, 0x10, R4 ;  /* 0x0000001003067824 */ /* 0x040fe200078e0204 */
[----:B------:R-:W-:Y:S01]  /*07a0*/  LEA R60, P2, R4, R75, 0x1 ;  /* 0x0000004b043c7211 */ /* 0x000fe200078408ff */
[----:B------:R-:W-:Y:S01]  /*07b0*/  IMAD R11, R16, 0x2, R9 ;  /* 0x00000002100b7824 */ /* 0x000fe200078e0209 */
[----:B------:R-:W-:Y:S01]  /*07c0*/  LEA.HI.X.SX32 R59, R10, R15, 0x1, P1 ;  /* 0x0000000f0a3b7211 */ /* 0x000fe200008f0eff */
[----:B------:R-:W-:Y:S01]  /*07d0*/  IMAD R12, R3, 0x20, R6 ;  /* 0x00000020030c7824 */ /* 0x000fe200078e0206 */
[----:B------:R-:W-:-:S02]  /*07e0*/  LEA R68, P1, R6, R75, 0x1 ;  /* 0x0000004b06447211 */ /* 0x000fc400078208ff */
[-C--:B------:R-:W-:Y:S02]  /*07f0*/  LEA.HI.X.SX32 R61, R4, R15.reuse, 0x1, P2 ;  /* 0x0000000f043d7211 */ /* 0x080fe400010f0eff */
[----:B------:R-:W-:Y:S01]  /*0800*/  LEA.HI.X.SX32 R63, R8, R15, 0x1, P3 ;  /* 0x0000000f083f7211 */ /* 0x000fe200018f0eff */
[----:B------:R-:W-:Y:S01]  /*0810*/  IMAD R8, R16, 0x2, R11 ;  /* 0x0000000210087824 */ /* 0x000fe200078e020b */
[----:B------:R-:W-:Y:S02]  /*0820*/  LEA R4, R3, R12, 0x4 ;  /* 0x0000000c03047211 */ /* 0x000fe400078e20ff */
[----:B------:R-:W-:Y:S02]  /*0830*/  LEA R64, P4, R5, R75, 0x1 ;  /* 0x0000004b05407211 */ /* 0x000fe400078808ff */
[----:B------:R-:W-:Y:S01]  /*0840*/  LEA.HI.X.SX32 R69, R6, R15, 0x1, P1 ;  /* 0x0000000f06457211 */ /* 0x000fe200008f0eff */
[----:B------:R-:W-:Y:S01]  /*0850*/  IMAD R6, R16, 0x2, R8 ;  /* 0x0000000210067824 */ /* 0x000fe200078e0208 */
[----:B------:R-:W-:-:S02]  /*0860*/  LEA R70, P1, R12, R75, 0x1 ;  /* 0x0000004b0c467211 */ /* 0x000fc400078208ff */
[----:B------:R-:W-:Y:S02]  /*0870*/  LEA R72, P2, R4, R75, 0x1 ;  /* 0x0000004b04487211 */ /* 0x000fe400078408ff */
[-C--:B------:R-:W-:Y:S01]  /*0880*/  LEA.HI.X.SX32 R65, R5, R15.reuse, 0x1, P4 ;  /* 0x0000000f05417211 */ /* 0x080fe200020f0eff */
[----:B------:R-:W-:Y:S01]  /*0890*/  IMAD R5, R3, 0x10, R4 ;  /* 0x0000001003057824 */ /* 0x000fe200078e0204 */
[-C--:B------:R-:W-:Y:S02]  /*08a0*/  LEA.HI.X.SX32 R71, R12, R15.reuse, 0x1, P1 ;  /* 0x0000000f0c477211 */ /* 0x080fe400008f0eff */
[----:B------:R-:W-:Y:S02]  /*08b0*/  LEA.HI.X.SX32 R73, R4, R15, 0x1, P2 ;  /* 0x0000000f04497211 */ /* 0x000fe400010f0eff */
[----:B------:R-:W-:Y:S02]  /*08c0*/  LEA R76, P1, R9, R88, 0x1 ;  /* 0x00000058094c7211 */ /* 0x000fe400078208ff */
[----:B------:R-:W-:-:S02]  /*08d0*/  LEA R4, R16, R6, 0x1 ;  /* 0x0000000610047211 */ /* 0x000fc400078e08ff */
[----:B------:R-:W-:Y:S02]  /*08e0*/  LEA R74, P3, R5, R75, 0x1 ;  /* 0x0000004b054a7211 */ /* 0x000fe400078608ff */
[----:B------:R-:W-:Y:S02]  /*08f0*/  LEA.HI.X.SX32 R77, R9, R56, 0x1, P1 ;  /* 0x00000038094d7211 */ /* 0x000fe400008f0eff */
[-C--:B------:R-:W-:Y:S02]  /*0900*/  LEA R84, P1, R4, R88.reuse, 0x1 ;  /* 0x0000005804547211 */ /* 0x080fe400078208ff */
[----:B------:R-:W-:Y:S02]  /*0910*/  LEA R66, P0, R7, R88, 0x1 ;  /* 0x0000005807427211 */ /* 0x000fe400078008ff */
[----:B------:R-:W-:Y:S01]  /*0920*/  LEA.HI.X.SX32 R75, R5, R15, 0x1, P3 ;  /* 0x0000000f054b7211 */ /* 0x000fe200018f0eff */
[----:B------:R-:W-:Y:S01]  /*0930*/  IMAD R5, R16, 0x2, R4 ;  /* 0x0000000210057824 */ /* 0x000fe200078e0204 */
[----:B------:R-:W-:-:S02]  /*0940*/  LEA.HI.X.SX32 R85, R4, R56, 0x1, P1 ;  /* 0x0000003804557211 */ /* 0x000fc400008f0eff */
[----:B------:R-:W-:Y:S01]  /*0950*/  LEA.HI.X.SX32 R67, R7, R56, 0x1, P0 ;  /* 0x0000003807437211 */ /* 0x000fe200000f0eff */
[----:B------:R-:W-:Y:S01]  /*0960*/  IMAD R7, R16, 0x2, R5 ;  /* 0x0000000210077824 */ /* 0x000fe200078e0205 */
[----:B------:R-:W-:Y:S02]  /*0970*/  SHF.R.S32.HI R4, RZ, 0x6, R0 ;  /* 0x00000006ff047819 */ /* 0x000fe40000011400 */
[CC--:B------:R-:W-:Y:S02]  /*0980*/  LEA R78, P0, R11.reuse, R88.reuse, 0x1 ;  /* 0x000000580b4e7211 */ /* 0x0c0fe400078008ff */
[----:B------:R-:W-:Y:S02]  /*0990*/  LEA R80, P2, R8, R88, 0x1 ;  /* 0x0000005808507211 */ /* 0x000fe400078408ff */
[----:B------:R-:W-:Y:S02]  /*09a0*/  SGXT R4, R4, 0x1 ;  /* 0x000000010404781a */ /* 0x000fe40000000200 */
[----:B------:R-:W-:-:S02]  /*09b0*/  LEA.HI.X.SX32 R79, R11, R56, 0x1, P0 ;  /* 0x000000380b4f7211 */ /* 0x000fc400000f0eff */
[----:B------:R-:W-:Y:S02]  /*09c0*/  CS2R R10, SRZ ;  /* 0x00000000000a7805 */ /* 0x000fe4000001ff00 */
[----:B------:R-:W-:Y:S02]  /*09d0*/  LEA.HI.X.SX32 R81, R8, R56, 0x1, P2 ;  /* 0x0000003808517211 */ /* 0x000fe400010f0eff */
[----:B------:R-:W-:Y:S02]  /*09e0*/  CS2R R8, SRZ ;  /* 0x0000000000087805 */ /* 0x000fe4000001ff00 */
[-C--:B------:R-:W-:Y:S02]  /*09f0*/  LEA R82, P0, R6, R88.reuse, 0x1 ;  /* 0x0000005806527211 */ /* 0x080fe400078008ff */
[-C--:B------:R-:W-:Y:S02]  /*0a00*/  LEA R86, P2, R5, R88.reuse, 0x1 ;  /* 0x0000005805567211 */ /* 0x080fe400078408ff */
[----:B------:R-:W-:-:S02]  /*0a10*/  LEA R88, P3, R7, R88, 0x1 ;  /* 0x0000005807587211 */ /* 0x000fc400078608ff */
[----:B------:R-:W-:Y:S02]  /*0a20*/  LOP3.LUT R4, R4, 0x90, RZ, 0xc0, !PT ;  /* 0x0000009004047812 */ /* 0x000fe400078ec0ff */
[-C--:B------:R-:W-:Y:S02]  /*0a30*/  LEA.HI.X.SX32 R83, R6, R56.reuse, 0x1, P0 ;  /* 0x0000003806537211 */ /* 0x080fe400000f0eff */
[-C--:B------:R-:W-:Y:S02]  /*0a40*/  LEA.HI.X.SX32 R87, R5, R56.reuse, 0x1, P2 ;  /* 0x0000003805577211 */ /* 0x080fe400010f0eff */
[----:B------:R-:W-:Y:S01]  /*0a50*/  LEA.HI.X.SX32 R89, R7, R56, 0x1, P3 ;  /* 0x0000003807597211 */ /* 0x000fe200018f0eff */
[----:B------:R-:W-:Y:S01]  /*0a60*/  IMAD.MOV.U32 R56, RZ, RZ, 0x3f800000 ;  /* 0x3f800000ff387424 */ /* 0x000fe200078e00ff */
[----:B------:R-:W-:Y:S02]  /*0a70*/  IADD3 R123, PT, PT, R14, R123, RZ ;  /* 0x0000007b0e7b7210 */ /* 0x000fe40007ffe0ff */
[----:B------:R-:W-:-:S02]  /*0a80*/  MOV R133, 0x3f800000 ;  /* 0x3f80000000857802 */ /* 0x000fc40000000f00 */
[----:B------:R-:W-:Y:S02]  /*0a90*/  LOP3.LUT R128, R4, 0x17e, R117, 0x78, !PT ;  /* 0x0000017e04807812 */ /* 0x000fe400078e7875 */
[----:B------:R-:W-:Y:S02]  /*0aa0*/  LOP3.LUT R129, R120, 0x8, RZ, 0xfc, !PT ;  /* 0x0000000878817812 */ /* 0x000fe400078efcff */
[C---:B------:R-:W-:Y:S02]  /*0ab0*/  LOP3.LUT R130, R122.reuse, 0x20, RZ, 0x3c, !PT ;  /* 0x000000207a827812 */ /* 0x040fe400078e3cff */
[C---:B------:R-:W-:Y:S02]  /*0ac0*/  LOP3.LUT R131, R122.reuse, 0x40, RZ, 0x3c, !PT ;  /* 0x000000407a837812 */ /* 0x040fe400078e3cff */
[----:B------:R-:W-:Y:S02]  /*0ad0*/  LOP3.LUT R132, R122, 0x60, RZ, 0x3c, !PT ;  /* 0x000000607a847812 */ /* 0x000fe400078e3cff */
[----:B0-----:R-:W-:-:S07]  /*0ae0*/  LOP3.LUT R124, R126, 0x40, RZ, 0x3c, !PT ;  /* 0x000000407e7c7812 */ /* 0x001fce00078e3cff */
.L_x_1:
[----:B------:R-:W-:-:S04]  /*0af0*/  IMAD.WIDE R4, R127, 0x2, R58 ;  /* 0x000000027f047825 */ /* 0x000fc800078e023a */
[C---:B------:R-:W-:Y:S02]  /*0b00*/  IMAD.WIDE R6, R127.reuse, 0x2, R60 ;  /* 0x000000027f067825 */ /* 0x040fe400078e023c */
[----:B------:R0:W2:Y:S02]  /*0b10*/  LDG.E.U16 R5, desc[UR10][R4.64] ;  /* 0x0000000a04057981 */ /* 0x0000a4000c1e1500 */
[C---:B------:R-:W-:Y:S02]  /*0b20*/  IMAD.WIDE R12, R127.reuse, 0x2, R68 ;  /* 0x000000027f0c7825 */ /* 0x040fe400078e0244 */
[----:B------:R-:W3:Y:S02]  /*0b30*/  LDG.E.U16 R7, desc[UR10][R6.64] ;  /* 0x0000000a06077981 */ /* 0x000ee4000c1e1500 */
[C---:B------:R-:W-:Y:S02]  /*0b40*/  IMAD.WIDE R14, R127.reuse, 0x2, R62 ;  /* 0x000000027f0e7825 */ /* 0x040fe400078e023e */
[----:B------:R-:W4:Y:S02]  /*0b50*/  LDG.E.U16 R13, desc[UR10][R12.64] ;  /* 0x0000000a0c0d7981 */ /* 0x000f24000c1e1500 */
[----:B------:R-:W-:-:S02]  /*0b60*/  IMAD.WIDE R16, R127, 0x2, R70 ;  /* 0x000000027f107825 */ /* 0x000fc400078e0246 */
[----:B------:R-:W5:Y:S02]  /*0b70*/  LDG.E.U16 R15, desc[UR10][R14.64] ;  /* 0x0000000a0e0f7981 */ /* 0x000f64000c1e1500 */
[C---:B------:R-:W-:Y:S02]  /*0b80*/  IMAD.WIDE R18, R127.reuse, 0x2, R72 ;  /* 0x000000027f127825 */ /* 0x040fe400078e0248 */
[----:B------:R-:W5:Y:S02]  /*0b90*/  LDG.E.U16 R17, desc[UR10][R16.64] ;  /* 0x0000000a10117981 */ /* 0x000f64000c1e1500 */
[C---:B------:R-:W-:Y:S02]  /*0ba0*/  IMAD.WIDE R20, R127.reuse, 0x2, R74 ;  /* 0x000000027f147825 */ /* 0x040fe400078e024a */
[----:B------:R-:W5:Y:S02]  /*0bb0*/  LDG.E.U16 R19, desc[UR10][R18.64] ;  /* 0x0000000a12137981 */ /* 0x000f64000c1e1500 */
[----:B------:R-:W-:-:S02]  /*0bc0*/  IMAD.WIDE R22, R127, 0x2, R64 ;  /* 0x000000027f167825 */ /* 0x000fc400078e0240 */
[----:B------:R-:W5:Y:S04]  /*0bd0*/  LDG.E.U16 R21, desc[UR10][R20.64] ;  /* 0x0000000a14157981 */ /* 0x000f68000c1e1500 */
[----:B------:R-:W5:Y:S01]  /*0be0*/  LDG.E.U16 R23, desc[UR10][R22.64] ;  /* 0x0000000a16177981 */ /* 0x000f62000c1e1500 */
[----:B------:R-:W-:Y:S01]  /*0bf0*/  BAR.SYNC.DEFER_BLOCKING 0x0 ;  /* 0x0000000000007b1d */ /* 0x000fe20000010000 */
[----:B------:R-:W-:-:S04]  /*0c00*/  LEA R148, R134, UR4, 0x1 ;  /* 0x0000000486947c11 */ /* 0x000fc8000f8e08ff */
[----:B0-----:R-:W-:-:S04]  /*0c10*/  LOP3.LUT R4, R148, 0x70, RZ, 0xfc, !PT ;  /* 0x0000007094047812 */ /* 0x001fc800078efcff */
[-C--:B------:R-:W-:Y:S02]  /*0c20*/  ISETP.GE.AND P4, PT, R120, R4.reuse, PT ;  /* 0x000000047800720c */ /* 0x080fe40003f86270 */
[C---:B------:R-:W-:Y:S02]  /*0c30*/  ISETP.GE.AND P3, PT, R129.reuse, R4, PT ;  /* 0x000000048100720c */ /* 0x040fe40003f66270 */
[----:B------:R-:W-:Y:S02]  /*0c40*/  LOP3.LUT R4, R148, 0x78, RZ, 0xfc, !PT ;  /* 0x0000007894047812 */ /* 0x000fe400078efcff */
[----:B------:R-:W-:Y:S02]  /*0c50*/  SEL R143, RZ, 0x7fff8, P4 ;  /* 0x0007fff8ff8f7807 */ /* 0x000fe40002000000 */
[-C--:B------:R-:W-:Y:S02]  /*0c60*/  ISETP.GE.AND P1, PT, R120, R4.reuse, PT ;  /* 0x000000047800720c */ /* 0x080fe40003f26270 */
[----:B------:R-:W-:Y:S01]  /*0c70*/  ISETP.GE.AND P4, PT, R129, R4, PT ;  /* 0x000000048100720c */ /* 0x000fe20003f86270 */
[----:B------:R-:W-:Y:S01]  /*0c80*/  VIADD R4, R148, 0x9 ;  /* 0x0000000994047836 */ /* 0x000fe20000000000 */
[----:B------:R-:W-:-:S02]  /*0c90*/  SEL R115, RZ, 0x1fffe, P3 ;  /* 0x0001fffeff737807 */ /* 0x000fc40001800000 */
[----:B------:R-:W-:Y:S02]  /*0ca0*/  SEL R141, RZ, 0x7fff8, P1 ;  /* 0x0007fff8ff8d7807 */ /* 0x000fe40000800000 */
[----:B------:R-:W-:Y:S02]  /*0cb0*/  SEL R138, RZ, 0x1fffe, P4 ;  /* 0x0001fffeff8a7807 */ /* 0x000fe40002000000 */
[-C--:B------:R-:W-:Y:S02]  /*0cc0*/  ISETP.GE.AND P1, PT, R120, R4.reuse, PT ;  /* 0x000000047800720c */ /* 0x080fe40003f26270 */
[----:B------:R-:W-:Y:S02]  /*0cd0*/  ISETP.GE.AND P4, PT, R129, R4, PT ;  /* 0x000000048100720c */ /* 0x000fe40003f86270 */
[C---:B------:R-:W-:Y:S02]  /*0ce0*/  LOP3.LUT R4, R148.reuse, 0x69, RZ, 0xfc, !PT ;  /* 0x0000006994047812 */ /* 0x040fe400078efcff */
[C---:B------:R-:W-:Y:S01]  /*0cf0*/  LOP3.LUT R97, R148.reuse, 0x68, RZ, 0xfc, !PT ;  /* 0x0000006894617812 */ /* 0x040fe200078efcff */
[----:B------:R-:W-:-:S02]  /*0d00*/  VIADD R96, R148, 0x10 ;  /* 0x0000001094607836 */ /* 0x000fc40000000000 */
[C---:B------:R-:W-:Y:S02]  /*0d10*/  VIADD R155, R148.reuse, 0x18 ;  /* 0x00000018949b7836 */ /* 0x040fe40000000000 */
[C---:B------:R-:W-:Y:S01]  /*0d20*/  VIADD R156, R148.reuse, 0x19 ;  /* 0x00000019949c7836 */ /* 0x040fe20000000000 */
[C---:B------:R-:W-:Y:S01]  /*0d30*/  IADD3 R158, PT, PT, R148.reuse, 0x21, RZ ;  /* 0x00000021949e7810 */ /* 0x040fe20007ffe0ff */
[C---:B------:R-:W-:Y:S02]  /*0d40*/  VIADD R157, R148.reuse, 0x20 ;  /* 0x00000020949d7836 */ /* 0x040fe40000000000 */
[C---:B------:R-:W-:Y:S02]  /*0d50*/  VIADD R159, R148.reuse, 0x28 ;  /* 0x00000028949f7836 */ /* 0x040fe40000000000 */
[C---:B------:R-:W-:Y:S02]  /*0d60*/  VIADD R161, R148.reuse, 0x38 ;  /* 0x0000003894a17836 */ /* 0x040fe40000000000 */
[C---:B------:R-:W-:Y:S01]  /*0d70*/  VIADD R160, R148.reuse, 0x29 ;  /* 0x0000002994a07836 */ /* 0x040fe20000000000 */
[C---:B------:R-:W-:Y:S01]  /*0d80*/  IADD3 R154, PT, PT, R148.reuse, 0x30, RZ ;  /* 0x00000030949a7810 */ /* 0x040fe20007ffe0ff */
[----:B------:R-:W-:-:S02]  /*0d90*/  VIADD R153, R148, 0x31 ;  /* 0x0000003194997836 */ /* 0x000fc40000000000 */
[C---:B------:R-:W-:Y:S01]  /*0da0*/  VIADD R152, R148.reuse, 0x39 ;  /* 0x0000003994987836 */ /* 0x040fe20000000000 */
[C---:B------:R-:W-:Y:S02]  /*0db0*/  LOP3.LUT R151, R148.reuse, 0x59, RZ, 0xfc, !PT ;  /* 0x0000005994977812 */ /* 0x040fe400078efcff */
[C---:B------:R-:W-:Y:S02]  /*0dc0*/  LOP3.LUT R145, R148.reuse, 0x58, RZ, 0xfc, !PT ;  /* 0x0000005894917812 */ /* 0x040fe400078efcff */
[C---:B------:R-:W-:Y:S02]  /*0dd0*/  LOP3.LUT R150, R148.reuse, 0x48, RZ, 0xfc, !PT ;  /* 0x0000004894967812 */ /* 0x040fe400078efcff */
[C---:B------:R-:W-:Y:S01]  /*0de0*/  LOP3.LUT R149, R148.reuse, 0x41, RZ, 0xfc, !PT ;  /* 0x0000004194957812 */ /* 0x040fe200078efcff */
[----:B--2---:R0:W-:Y:S04]  /*0df0*/  STS.U16 [R128+UR6], R5 ;  /* 0x0000000580007988 */ /* 0x0041e80008000406 */
[----:B---3--:R-:W-:Y:S04]  /*0e00*/  STS.U16 [R128+UR6+0x200], R7 ;  /* 0x0002000780007988 */ /* 0x008fe80008000406 */
[----:B----4-:R-:W-:Y:S04]  /*0e10*/  STS.U16 [R128+UR6+0x400], R13 ;  /* 0x0004000d80007988 */ /* 0x010fe80008000406 */
[----:B-----5:R-:W-:Y:S04]  /*0e20*/  STS.U16 [R128+UR6+0x600], R15 ;  /* 0x0006000f80007988 */ /* 0x020fe80008000406 */
[----:B------:R-:W-:Y:S04]  /*0e30*/  STS.U16 [R128+UR6+0x800], R17 ;  /* 0x0008001180007988 */ /* 0x000fe80008000406 */
[----:B------:R-:W-:Y:S04]  /*0e40*/  STS.U16 [R128+UR6+0xa00], R19 ;  /* 0x000a001380007988 */ /* 0x000fe80008000406 */
[----:B------:R-:W-:Y:S04]  /*0e50*/  STS.U16 [R128+UR6+0xc00], R21 ;  /* 0x000c001580007988 */ /* 0x000fe80008000406 */
[----:B------:R-:W-:Y:S01]  /*0e60*/  STS.U16 [R128+UR6+0xe00], R23 ;  /* 0x000e001780007988 */ /* 0x000fe20008000406 */
[----:B------:R-:W-:Y:S01]  /*0e70*/  BAR.SYNC.DEFER_BLOCKING 0x0 ;  /* 0x0000000000007b1d */ /* 0x000fe20000010000 */
[----:B0-----:R-:W-:-:S04]  /*0e80*/  LOP3.LUT R5, R148, 0x71, RZ, 0xfc, !PT ;  /* 0x0000007194057812 */ /* 0x001fc800078efcff */
[-C--:B------:R-:W-:Y:S02]  /*0e90*/  ISETP.GE.AND P6, PT, R120, R5.reuse, PT ;  /* 0x000000057800720c */ /* 0x080fe40003fc6270 */
[----:B------:R-:W-:Y:S01]  /*0ea0*/  ISETP.GE.AND P5, PT, R129, R5, PT ;  /* 0x000000058100720c */ /* 0x000fe20003fa6270 */
[----:B------:R-:W-:Y:S04]  /*0eb0*/  LDSM.16.MT88.4 R100, [R2+0x1000] ;  /* 0x001000000264783b */ /* 0x000fe80000004200 */
[----:B------:R-:W0:Y:S04]  /*0ec0*/  LDSM.16.M88.4 R40, [R123+0x200] ;  /* 0x000200007b28783b */ /* 0x000e280000000200 */
[----:B------:R-:W1:Y:S04]  /*0ed0*/  LDSM.16.M88.4 R28, [R123] ;  /* 0x000000007b1c783b */ /* 0x000e680000000200 */
[----:B------:R-:W2:Y:S01]  /*0ee0*/  LDSM.16.M88.4 R36, [R123+0x400] ;  /* 0x000400007b24783b */ /* 0x000ea20000000200 */
[----:B------:R-:W-:-:S03]  /*0ef0*/  LOP3.LUT R5, R148, 0x79, RZ, 0xfc, !PT ;  /* 0x0000007994057812 */ /* 0x000fc600078efcff */
[----:B------:R-:W3:Y:S01]  /*0f00*/  LDSM.16.M88.4 R44, [R123+0x600] ;  /* 0x000600007b2c783b */ /* 0x000ee20000000200 */
[-C--:B------:R-:W-:Y:S02]  /*0f10*/  ISETP.GE.AND P2, PT, R120, R5.reuse, PT ;  /* 0x000000057800720c */ /* 0x080fe40003f46270 */
[C---:B------:R-:W-:Y:S01]  /*0f20*/  ISETP.GE.AND P0, PT, R129.reuse, R5, PT ;  /* 0x000000058100720c */ /* 0x040fe20003f06270 */
[----:B------:R-:W4:Y:S01]  /*0f30*/  LDSM.16.M88.4 R92, [R123+0xa00] ;  /* 0x000a00007b5c783b */ /* 0x000f220000000200 */
[----:B------:R-:W-:Y:S02]  /*0f40*/  LOP3.LUT R5, R148, 0x60, RZ, 0xfc, !PT ;  /* 0x0000006094057812 */ /* 0x000fe400078efcff */
[----:B------:R-:W-:Y:S01]  /*0f50*/  SEL R142, RZ, 0x4, P6 ;  /* 0x00000004ff8e7807 */ /* 0x000fe20003000000 */
[----:B------:R-:W5:Y:S01]  /*0f60*/  LDSM.16.M88.4 R52, [R123+0x800] ;  /* 0x000800007b34783b */ /* 0x000f620000000200 */
[-C--:B------:R-:W-:Y:S02]  /*0f70*/  ISETP.GE.AND P3, PT, R120, R5.reuse, PT ;  /* 0x000000057800720c */ /* 0x080fe40003f66270 */
[----:B------:R-:W-:Y:S01]  /*0f80*/  ISETP.GE.AND P6, PT, R129, R5, PT ;  /* 0x000000058100720c */ /* 0x000fe20003fc6270 */
[----:B------:R-:W2:Y:S01]  /*0f90*/  LDSM.16.M88.4 R108, [R123+0xc00] ;  /* 0x000c00007b6c783b */ /* 0x000ea20000000200 */
[----:B------:R-:W-:-:S02]  /*0fa0*/  LOP3.LUT R5, R148, 0x61, RZ, 0xfc, !PT ;  /* 0x0000006194057812 */ /* 0x000fc400078efcff */
[----:B------:R-:W-:Y:S01]  /*0fb0*/  SEL R140, RZ, 0x4, P2 ;  /* 0x00000004ff8c7807 */ /* 0x000fe20001000000 */
[----:B------:R-:W2:Y:S01]  /*0fc0*/  LDSM.16.M88.4 R104, [R123+0xe00] ;  /* 0x000e00007b68783b */ /* 0x000ea20000000200 */
[----:B------:R-:W-:-:S04]  /*0fd0*/  ISETP.GE.AND P2, PT, R129, R5, PT ;  /* 0x000000058100720c */ /* 0x000fc80003f46270 */
[----:B------:R-:W-:Y:S02]  /*0fe0*/  SEL R99, RZ, 0x1, P2 ;  /* 0x00000001ff637807 */ /* 0x000fe40001000000 */
[-C--:B------:R-:W-:Y:S02]  /*0ff0*/  ISETP.GE.AND P2, PT, R129, R4.reuse, PT ;  /* 0x000000048100720c */ /* 0x080fe40003f46270 */
[----:B------:R-:W-:Y:S02]  /*1000*/  SEL R112, RZ, 0x1fffe, P6 ;  /* 0x0001fffeff707807 */ /* 0x000fe40003000000 */
[----:B------:R-:W-:Y:S02]  /*1010*/  SEL R114, RZ, 0x1, P5 ;  /* 0x00000001ff727807 */ /* 0x000fe40002800000 */
[----:B------:R-:W-:Y:S01]  /*1020*/  ISETP.GE.AND P6, PT, R120, R4, PT ;  /* 0x000000047800720c */ /* 0x000fe20003fc6270 */
[----:B0-----:R-:W-:Y:S01]  /*1030*/  HMMA.16816.F32 R16, R100, R40, RZ ;  /* 0x000000286410723c */ /* 0x001fe200000018ff */
[----:B------:R-:W-:-:S02]  /*1040*/  SEL R98, RZ, 0x1, P2 ;  /* 0x00000001ff627807 */ /* 0x000fc40001000000 */
[----:B------:R-:W-:Y:S02]  /*1050*/  ISETP.GE.AND P2, PT, R129, R97, PT ;  /* 0x000000618100720c */ /* 0x000fe40003f46270 */
[----:B------:R-:W-:Y:S02]  /*1060*/  SEL R113, RZ, 0x4, P6 ;  /* 0x00000004ff717807 */ /* 0x000fe40003000000 */
[----:B------:R-:W-:Y:S02]  /*1070*/  IADD3 R144, PT, PT, R114, R115, RZ ;  /* 0x0000007372907210 */ /* 0x000fe40007ffe0ff */
[----:B------:R-:W-:Y:S02]  /*1080*/  ISETP.GE.AND P6, PT, R120, R97, PT ;  /* 0x000000617800720c */ /* 0x000fe40003fc6270 */
[----:B------:R-:W-:Y:S01]  /*1090*/  SEL R115, RZ, 0x1, P0 ;  /* 0x00000001ff737807 */ /* 0x000fe20000000000 */
[----:B------:R-:W-:Y:S01]  /*10a0*/  HMMA.16816.F32 R12, R100, R42, RZ ;  /* 0x0000002a640c723c */ /* 0x000fe200000018ff */
[----:B------:R-:W-:-:S02]  /*10b0*/  SEL R97, RZ, 0x1fffe, P2 ;  /* 0x0001fffeff617807 */ /* 0x000fc40001000000 */
[----:B------:R-:W-:Y:S01]  /*10c0*/  LOP3.LUT R144, R144, 0x3, RZ, 0xc0, !PT ;  /* 0x0000000390907812 */ /* 0x000fe200078ec0ff */
[----:B------:R-:W-:-:S04]  /*10d0*/  IMAD.IADD R115, R115, 0x1, R138 ;  /* 0x0000000173737824 */ /* 0x000fc800078e028a */
[----:B-1----:R-:W-:Y:S01]  /*10e0*/  HMMA.16816.F32 R32, R100, R30, RZ ;  /* 0x0000001e6420723c */ /* 0x002fe200000018ff */
[----:B------:R-:W-:Y:S01]  /*10f0*/  IMAD.IADD R97, R98, 0x1, R97 ;  /* 0x0000000162617824 */ /* 0x000fe200078e0261 */
[----:B------:R-:W-:Y:S02]  /*1100*/  IADD3 R143, PT, PT, R144, R143, R142 ;  /* 0x0000008f908f7210 */ /* 0x000fe40007ffe08e */
[----:B------:R-:W-:-:S04]  /*1110*/  LOP3.LUT R142, R115, 0x3, RZ, 0xc0, !PT ;  /* 0x00000003738e7812 */ /* 0x000fc800078ec0ff */
[C---:B--2---:R-:W-:Y:S01]  /*1120*/  HMMA.16816.F32 R20, R100.reuse, R36, RZ ;  /* 0x000000246414723c */ /* 0x044fe200000018ff */
[----:B------:R-:W-:Y:S01]  /*1130*/  SEL R114, RZ, 0x7fff8, P6 ;  /* 0x0007fff8ff727807 */ /* 0x000fe20003000000 */
[----:B------:R-:W-:Y:S01]  /*1140*/  IMAD.IADD R138, R99, 0x1, R112 ;  /* 0x00000001638a7824 */ /* 0x000fe200078e0270 */
[----:B------:R-:W-:Y:S02]  /*1150*/  LOP3.LUT R115, R97, 0x3, RZ, 0xc0, !PT ;  /* 0x0000000361737812 */ /* 0x000fe400078ec0ff */
[----:B------:R-:W-:Y:S02]  /*1160*/  ISETP.GE.AND P5, PT, R120, R5, PT ;  /* 0x000000057800720c */ /* 0x000fe40003fa6270 */
[----:B------:R-:W-:Y:S01]  /*1170*/  IADD3 R112, PT, PT, R148, 0x11, RZ ;  /* 0x0000001194707810 */ /* 0x000fe20007ffe0ff */
[----:B------:R-:W-:Y:S01]  /*1180*/  HMMA.16816.F32 R36, R100, R38, RZ ;  /* 0x000000266424723c */ /* 0x000fe200000018ff */
[----:B------:R-:W-:Y:S01]  /*1190*/  IADD3 R113, PT, PT, R115, R114, R113 ;  /* 0x0000007273717210 */ /* 0x000fe20007ffe071 */
[----:B------:R-:W-:Y:S01]  /*11a0*/  FMUL R16, R16, UR5 ;  /* 0x0000000510107c20 */ /* 0x000fe20008400000 */
[----:B------:R-:W-:Y:S01]  /*11b0*/  IADD3 R140, PT, PT, R142, R141, R140 ;  /* 0x0000008d8e8c7210 */ /* 0x000fe20007ffe08c */
[----:B------:R-:W-:Y:S01]  /*11c0*/  FMUL R17, R17, UR5 ;  /* 0x0000000511117c20 */ /* 0x000fe20008400000 */
[----:B------:R-:W-:-:S03]  /*11d0*/  SEL R114, RZ, 0x4, P5 ;  /* 0x00000004ff727807 */ /* 0x000fc60002800000 */
[C---:B---3--:R-:W-:Y:S01]  /*11e0*/  HMMA.16816.F32 R40, R100.reuse, R46, RZ ;  /* 0x0000002e6428723c */ /* 0x048fe200000018ff */
[C---:B------:R-:W-:Y:S02]  /*11f0*/  ISETP.GE.AND P6, PT, R120.reuse, R96, PT ;  /* 0x000000607800720c */ /* 0x040fe40003fc6270 */
[----:B------:R-:W-:Y:S01]  /*1200*/  ISETP.GE.AND P5, PT, R120, R112, PT ;  /* 0x000000707800720c */ /* 0x000fe20003fa6270 */
[----:B------:R-:W-:Y:S01]  /*1210*/  VIADD R5, R148, 0x8 ;  /* 0x0000000894057836 */ /* 0x000fe20000000000 */
[----:B------:R-:W-:Y:S01]  /*1220*/  SEL R139, RZ, 0x7fff8, P3 ;  /* 0x0007fff8ff8b7807 */ /* 0x000fe20001800000 */
[----:B------:R-:W-:Y:S02]  /*1230*/  IMAD.SHL.U32 R113, R113, 0x100, RZ ;  /* 0x0000010071717824 */ /* 0x000fe400078e00ff */
[----:B------:R-:W-:Y:S01]  /*1240*/  HMMA.16816.F32 R44, R100, R44, RZ ;  /* 0x0000002c642c723c */ /* 0x000fe200000018ff */
[----:B------:R-:W-:Y:S01]  /*1250*/  LOP3.LUT R138, R138, 0x3, RZ, 0xc0, !PT ;  /* 0x000000038a8a7812 */ /* 0x000fe200078ec0ff */
[----:B------:R-:W-:Y:S01]  /*1260*/  FMUL R12, R12, UR5 ;  /* 0x000000050c0c7c20 */ /* 0x000fe20008400000 */
[----:B------:R-:W-:Y:S01]  /*1270*/  LOP3.LUT R140, R140, 0xf, RZ, 0xc0, !PT ;  /* 0x0000000f8c8c7812 */ /* 0x000fe200078ec0ff */
[----:B------:R-:W-:Y:S01]  /*1280*/  FMUL R13, R13, UR5 ;  /* 0x000000050d0d7c20 */ /* 0x000fe20008400000 */
[----:B------:R-:W-:Y:S01]  /*1290*/  FSEL R144, R16, -INF , P6 ;  /* 0xff80000010907808 */ /* 0x000fe20003000000 */
[----:B------:R-:W-:Y:S01]  /*12a0*/  FMUL R33, R33, UR5 ;  /* 0x0000000521217c20 */ /* 0x000fe20008400000 */
[----:B------:R-:W-:-:S02]  /*12b0*/  FSEL R142, R17, -INF , P5 ;  /* 0xff800000118e7808 */ /* 0x000fc40002800000 */
[C---:B------:R-:W-:Y:S02]  /*12c0*/  ISETP.GE.AND P6, PT, R120.reuse, R155, PT ;  /* 0x0000009b7800720c */ /* 0x040fe40003fc6270 */
[----:B------:R-:W-:Y:S01]  /*12d0*/  ISETP.GE.AND P5, PT, R120, R156, PT ;  /* 0x0000009c7800720c */ /* 0x000fe20003fa6270 */
[----:B------:R-:W-:Y:S01]  /*12e0*/  IMAD R140, R143, 0x10, R140 ;  /* 0x000000108f8c7824 */ /* 0x000fe200078e028c */
[----:B------:R-:W-:Y:S01]  /*12f0*/  IADD3 R139, PT, PT, R138, R139, R114 ;  /* 0x0000008b8a8b7210 */ /* 0x000fe20007ffe072 */
[----:B------:R-:W-:Y:S01]  /*1300*/  FMUL R20, R20, UR5 ;  /* 0x0000000514147c20 */ /* 0x000fe20008400000 */
[----:B------:R-:W-:Y:S01]  /*1310*/  ISETP.GE.AND P3, PT, R120, R5, PT ;  /* 0x000000057800720c */ /* 0x000fe20003f66270 */
[----:B------:R-:W-:Y:S01]  /*1320*/  FMUL R21, R21, UR5 ;  /* 0x0000000515157c20 */ /* 0x000fe20008400000 */
[----:B------:R-:W-:Y:S01]  /*1330*/  LOP3.LUT R138, R113, 0xf00, RZ, 0xe2, !PT ;  /* 0x00000f00718a7812 */ /* 0x000fe200078ee2ff */
[----:B----4-:R-:W-:Y:S01]  /*1340*/  HMMA.16816.F32 R4, R100, R92, RZ ;  /* 0x0000005c6404723c */ /* 0x010fe200000018ff */
[----:B------:R-:W-:-:S02]  /*1350*/  FSEL R143, R12, -INF , P6 ;  /* 0xff8000000c8f7808 */ /* 0x000fc40003000000 */
[----:B------:R-:W-:Y:S02]  /*1360*/  FSEL R141, R13, -INF , P5 ;  /* 0xff8000000d8d7808 */ /* 0x000fe40002800000 */
[----:B------:R-:W-:Y:S02]  /*1370*/  ISETP.GE.AND P2, PT, R129, R96, PT ;  /* 0x000000608100720c */ /* 0x000fe40003f46270 */
[----:B------:R-:W-:Y:S01]  /*1380*/  FSEL R33, R33, -INF , P1 ;  /* 0xff80000021217808 */ /* 0x000fe20000800000 */
[----:B------:R-:W-:Y:S01]  /*1390*/  HMMA.16816.F32 R92, R100, R94, RZ ;  /* 0x0000005e645c723c */ /* 0x000fe200000018ff */
[C---:B------:R-:W-:Y:S02]  /*13a0*/  ISETP.GE.AND P6, PT, R120.reuse, R157, PT ;  /* 0x0000009d7800720c */ /* 0x040fe40003fc6270 */
[----:B------:R-:W-:Y:S02]  /*13b0*/  ISETP.GE.AND P5, PT, R120, R158, PT ;  /* 0x0000009e7800720c */ /* 0x000fe40003fa6270 */
[----:B------:R-:W-:Y:S01]  /*13c0*/  ISETP.GE.AND P1, PT, R129, R112, PT ;  /* 0x000000708100720c */ /* 0x000fe20003f26270 */
[----:B------:R-:W-:-:S02]  /*13d0*/  IMAD R138, R139, 0x1000, R138 ;  /* 0x000010008b8a7824 */ /* 0x000fc400078e028a */
[----:B-----5:R-:W-:Y:S01]  /*13e0*/  HMMA.16816.F32 R48, R100, R52, RZ ;  /* 0x000000346430723c */ /* 0x020fe200000018ff */
[----:B------:R-:W-:Y:S01]  /*13f0*/  FSEL R139, R20, -INF , P6 ;  /* 0xff800000148b7808 */ /* 0x000fe20003000000 */
[----:B------:R-:W-:Y:S01]  /*1400*/  FMUL R36, R36, UR5 ;  /* 0x0000000524247c20 */ /* 0x000fe20008400000 */
[----:B------:R-:W-:-:S05]  /*1410*/  ISETP.GE.AND P6, PT, R120, R159, PT ;  /* 0x0000009f7800720c */ /* 0x000fca0003fc6270 */
[----:B------:R-:W-:Y:S01]  /*1420*/  HMMA.16816.F32 R96, R100, R108, RZ ;  /* 0x0000006c6460723c */ /* 0x000fe200000018ff */
[----:B------:R-:W-:-:S07]  /*1430*/  FMUL R35, R35, UR5 ;  /* 0x0000000523237c20 */ /* 0x000fce0008400000 */
[----:B------:R-:W-:Y:S01]  /*1440*/  HMMA.16816.F32 R28, R100, R28, RZ ;  /* 0x0000001c641c723c */ /* 0x000fe200000018ff */
[----:B------:R-:W-:-:S07]  /*1450*/  FMUL R37, R37, UR5 ;  /* 0x0000000525257c20 */ /* 0x000fce0008400000 */
[C---:B------:R-:W-:Y:S08]  /*1460*/  HMMA.16816.F32 R52, R100.reuse, R54, RZ ;  /* 0x000000366434723c */ /* 0x040ff000000018ff */
[C---:B------:R-:W-:Y:S08]  /*1470*/  HMMA.16816.F32 R108, R100.reuse, R110, RZ ;  /* 0x0000006e646c723c */ /* 0x040ff000000018ff */
[----:B------:R-:W-:Y:S01]  /*1480*/  HMMA.16816.F32 R112, R100, R104, RZ ;  /* 0x000000686470723c */ /* 0x000fe200000018ff */
[----:B------:R-:W-:-:S07]  /*1490*/  LOP3.LUT R105, R140, 0xff, RZ, 0xc0, !PT ;  /* 0x000000ff8c697812 */ /* 0x000fce00078ec0ff */
[----:B------:R-:W-:Y:S01]  /*14a0*/  HMMA.16816.F32 R100, R100, R106, RZ ;  /* 0x0000006a6464723c */ /* 0x000fe200000018ff */
[----:B------:R-:W-:Y:S01]  /*14b0*/  FSEL R106, R21, -INF , P5 ;  /* 0xff800000156a7808 */ /* 0x000fe20002800000 */
[----:B------:R-:W-:Y:S01]  /*14c0*/  FMUL R21, R40, UR5 ;  /* 0x0000000528157c20 */ /* 0x000fe20008400000 */
[----:B------:R-:W-:Y:S01]  /*14d0*/  ISETP.GE.AND P5, PT, R120, R161, PT ;  /* 0x000000a17800720c */ /* 0x000fe20003fa6270 */
[----:B------:R-:W-:Y:S01]  /*14e0*/  FMUL R12, R44, UR5 ;  /* 0x000000052c0c7c20 */ /* 0x000fe20008400000 */
[----:B------:R-:W-:Y:S02]  /*14f0*/  FSEL R107, R36, -INF , P6 ;  /* 0xff800000246b7808 */ /* 0x000fe40003000000 */
[C---:B------:R-:W-:Y:S02]  /*1500*/  ISETP.GE.AND P6, PT, R120.reuse, R160, PT ;  /* 0x000000a07800720c */ /* 0x040fe40003fc6270 */
[----:B------:R-:W-:Y:S02]  /*1510*/  FSEL R21, R21, -INF , P5 ;  /* 0xff80000015157808 */ /* 0x000fe40002800000 */
[----:B------:R-:W-:-:S02]  /*1520*/  ISETP.GE.AND P5, PT, R120, R154, PT ;  /* 0x0000009a7800720c */ /* 0x000fc40003fa6270 */
[----:B------:R-:W-:Y:S02]  /*1530*/  FSEL R104, R35, -INF , P4 ;  /* 0xff80000023687808 */ /* 0x000fe40002000000 */
[----:B------:R-:W-:Y:S01]  /*1540*/  IADD3 R35, PT, PT, R138, R105, RZ ;  /* 0x000000698a237210 */ /* 0x000fe20007ffe0ff */
[----:B------:R-:W-:Y:S01]  /*1550*/  FMUL R105, R45, UR5 ;  /* 0x000000052d697c20 */ /* 0x000fe20008400000 */
[----:B------:R-:W-:Y:S01]  /*1560*/  FSEL R44, R37, -INF , P6 ;  /* 0xff800000252c7808 */ /* 0x000fe20003000000 */
[----:B------:R-:W-:Y:S01]  /*1570*/  FMUL R41, R41, UR5 ;  /* 0x0000000529297c20 */ /* 0x000fe20008400000 */
[----:B------:R-:W-:Y:S02]  /*1580*/  ISETP.GE.AND P6, PT, R120, R153, PT ;  /* 0x000000997800720c */ /* 0x000fe40003fc6270 */
[----:B------:R-:W-:Y:S02]  /*1590*/  FSEL R45, R12, -INF , P5 ;  /* 0xff8000000c2d7808 */ /* 0x000fe40002800000 */
[----:B------:R-:W-:Y:S01]  /*15a0*/  ISETP.GE.AND P5, PT, R120, R152, PT ;  /* 0x000000987800720c */ /* 0x000fe20003fa6270 */
[----:B------:R-:W-:Y:S01]  /*15b0*/  FMUL R13, R93, UR5 ;  /* 0x000000055d0d7c20 */ /* 0x000fe20008400000 */
[----:B------:R-:W-:Y:S01]  /*15c0*/  FSEL R105, R105, -INF , P6 ;  /* 0xff80000069697808 */ /* 0x000fe20003000000 */
[----:B------:R-:W-:Y:S01]  /*15d0*/  FMUL R92, R92, UR5 ;  /* 0x000000055c5c7c20 */ /* 0x000fe20008400000 */
[----:B------:R-:W-:-:S02]  /*15e0*/  ISETP.GE.AND P6, PT, R120, R151, PT ;  /* 0x000000977800720c */ /* 0x000fc40003fc6270 */
[----:B------:R-:W-:Y:S02]  /*15f0*/  FSEL R93, R41, -INF , P5 ;  /* 0xff800000295d7808 */ /* 0x000fe40002800000 */
[----:B------:R-:W-:Y:S02]  /*1600*/  LOP3.LUT R140, R148, 0x51, RZ, 0xfc, !PT ;  /* 0x00000051948c7812 */ /* 0x000fe400078efcff */
[----:B------:R-:W-:Y:S02]  /*1610*/  ISETP.GE.AND P5, PT, R120, R145, PT ;  /* 0x000000917800720c */ /* 0x000fe40003fa6270 */
[----:B------:R-:W-:Y:S01]  /*1620*/  LOP3.LUT R138, R148, 0x50, RZ, 0xfc, !PT ;  /* 0x00000050948a7812 */ /* 0x000fe200078efcff */
[----:B------:R-:W-:Y:S01]  /*1630*/  FMUL R12, R5, UR5 ;  /* 0x00000005050c7c20 */ /* 0x000fe20008400000 */
[----:B------:R-:W-:Y:S01]  /*1640*/  FSEL R13, R13, -INF , P6 ;  /* 0xff8000000d0d7808 */ /* 0x000fe20003000000 */
[----:B------:R-:W-:Y:S01]  /*1650*/  FMUL R17, R4, UR5 ;  /* 0x0000000504117c20 */ /* 0x000fe20008400000 */
[----:B------:R-:W-:-:S02]  /*1660*/  ISETP.GE.AND P6, PT, R120, R140, PT ;  /* 0x0000008c7800720c */ /* 0x000fc40003fc6270 */
[----:B------:R-:W-:Y:S02]  /*1670*/  FSEL R5, R92, -INF , P5 ;  /* 0xff8000005c057808 */ /* 0x000fe40002800000 */
[----:B------:R-:W-:Y:S02]  /*1680*/  ISETP.GE.AND P5, PT, R120, R138, PT ;  /* 0x0000008a7800720c */ /* 0x000fe40003fa6270 */
[----:B------:R-:W-:Y:S01]  /*1690*/  LOP3.LUT R92, R148, 0x49, RZ, 0xfc, !PT ;  /* 0x00000049945c7812 */ /* 0x000fe200078efcff */
[----:B------:R-:W-:Y:S01]  /*16a0*/  FMUL R29, R29, UR5 ;  /* 0x000000051d1d7c20 */ /* 0x000fe20008400000 */
[----:B------:R-:W-:Y:S01]  /*16b0*/  FSEL R4, R12, -INF , P6 ;  /* 0xff8000000c047808 */ /* 0x000fe20003000000 */
[----:B------:R-:W-:Y:S01]  /*16c0*/  FMUL R32, R32, UR5 ;  /* 0x0000000520207c20 */ /* 0x000fe20008400000 */
[----:B------:R-:W-:Y:S01]  /*16d0*/  FMUL R41, R52, UR5 ;  /* 0x0000000534297c20 */ /* 0x000fe20008400000 */
[----:B------:R-:W-:Y:S01]  /*16e0*/  FMUL R12, R53, UR5 ;  /* 0x00000005350c7c20 */ /* 0x000fe20008400000 */
[----:B------:R-:W-:-:S02]  /*16f0*/  FSEL R17, R17, -INF , P5 ;  /* 0xff80000011117808 */ /* 0x000fc40002800000 */
[C---:B------:R-:W-:Y:S02]  /*1700*/  ISETP.GT.AND P4, PT, R120.reuse, R148, PT ;  /* 0x000000947800720c */ /* 0x040fe40003f84270 */
[C---:B------:R-:W-:Y:S02]  /*1710*/  ISETP.GE.AND P6, PT, R120.reuse, R92, PT ;  /* 0x0000005c7800720c */ /* 0x040fe40003fc6270 */
[----:B------:R-:W-:Y:S01]  /*1720*/  ISETP.GE.AND P5, PT, R120, R150, PT ;  /* 0x000000967800720c */ /* 0x000fe20003fa6270 */
[----:B------:R-:W-:Y:S01]  /*1730*/  FMUL R49, R49, UR5 ;  /* 0x0000000531317c20 */ /* 0x000fe20008400000 */
[----:B------:R-:W-:Y:S02]  /*1740*/  FSEL R146, R29, -INF , P4 ;  /* 0xff8000001d927808 */ /* 0x000fe40002000000 */
[----:B------:R-:W-:Y:S02]  /*1750*/  FSEL R147, R32, -INF , P3 ;  /* 0xff80000020937808 */ /* 0x000fe40001800000 */
[----:B------:R-:W-:-:S02]  /*1760*/  FSEL R12, R12, -INF , P6 ;  /* 0xff8000000c0c7808 */ /* 0x000fc40003000000 */
[----:B------:R-:W-:Y:S02]  /*1770*/  FSEL R41, R41, -INF , P5 ;  /* 0xff80000029297808 */ /* 0x000fe40002800000 */
[CC--:B------:R-:W-:Y:S02]  /*1780*/  ISETP.GE.AND P4, PT, R120.reuse, R148.reuse, PT ;  /* 0x000000947800720c */ /* 0x0c0fe40003f86270 */
[CC--:B------:R-:W-:Y:S02]  /*1790*/  ISETP.GE.AND P3, PT, R129.reuse, R148.reuse, PT ;  /* 0x000000948100720c */ /* 0x0c0fe40003f66270 */
[----:B------:R-:W-:Y:S02]  /*17a0*/  ISETP.GE.AND P6, PT, R120, R149, PT ;  /* 0x000000957800720c */ /* 0x000fe40003fc6270 */
[----:B------:R-:W-:Y:S02]  /*17b0*/  ISETP.GT.AND P5, PT, R129, R148, PT ;  /* 0x000000948100720c */ /* 0x000fe40003fa4270 */
[----:B------:R-:W-:-:S02]  /*17c0*/  LOP3.LUT R148, R148, 0x40, RZ, 0xfc, !PT ;  /* 0x0000004094947812 */ /* 0x000fc400078efcff */
[----:B------:R-:W-:Y:S01]  /*17d0*/  LOP3.LUT R53, R35, 0xffff, RZ, 0xc0, !PT ;  /* 0x0000ffff23357812 */ /* 0x000fe200078ec0ff */
[----:B------:R-:W-:Y:S01]  /*17e0*/  FMUL R48, R48, UR5 ;  /* 0x0000000530307c20 */ /* 0x000fe20008400000 */
[----:B------:R-:W-:Y:S02]  /*17f0*/  FSEL R52, R49, -INF , P6 ;  /* 0xff80000031347808 */ /* 0x000fe40003000000 */
[----:B------:R-:W-:Y:S01]  /*1800*/  ISETP.GE.AND P6, PT, R120, R148, PT ;  /* 0x000000947800720c */ /* 0x000fe20003fc6270 */
[----:B------:R-:W-:Y:S01]  /*1810*/  FMUL R28, R28, UR5 ;  /* 0x000000051c1c7c20 */ /* 0x000fe20008400000 */
[----:B------:R-:W-:Y:S01]  /*1820*/  SHF.R.U32.HI R16, RZ, 0xf, R53 ;  /* 0x0000000fff107819 */ /* 0x000fe20000011635 */
[----:B------:R-:W-:Y:S01]  /*1830*/  FMUL R96, R96, UR5 ;  /* 0x0000000560607c20 */ /* 0x000fe20008400000 */
[----:B------:R-:W-:Y:S02]  /*1840*/  FSEL R48, R48, -INF , P6 ;  /* 0xff80000030307808 */ /* 0x000fe40003000000 */
[----:B------:R-:W-:-:S02]  /*1850*/  LOP3.LUT P6, RZ, R16, 0x1, RZ, 0xc0, !PT ;  /* 0x0000000110ff7812 */ /* 0x000fc400078cc0ff */
[----:B------:R-:W-:Y:S02]  /*1860*/  SHF.R.U32.HI R16, RZ, 0xe, R53 ;  /* 0x0000000eff107819 */ /* 0x000fe40000011635 */
[----:B------:R-:W-:Y:S02]  /*1870*/  FSEL R163, R28, -INF , P4 ;  /* 0xff8000001ca37808 */ /* 0x000fe40002000000 */
[----:B------:R-:W-:Y:S02]  /*1880*/  FSEL R28, R96, -INF , !P6 ;  /* 0xff800000601c7808 */ /* 0x000fe40007000000 */
[----:B------:R-:W-:Y:S02]  /*1890*/  LOP3.LUT P6, RZ, R16, 0x1, RZ, 0xc0, !PT ;  /* 0x0000000110ff7812 */ /* 0x000fe400078cc0ff */
[----:B------:R-:W-:-:S04]  /*18a0*/  FMNMX3 R16, R163, R146, R147, !PT ;  /* 0x00000092a3107276 */ /* 0x000fc80007800093 */
[----:B------:R-:W-:-:S04]  /*18b0*/  FMNMX3 R16, R16, R33, R144, !PT ;  /* 0x0000002110107276 */ /* 0x000fc80007800090 */
[----:B------:R-:W-:-:S04]  /*18c0*/  FMNMX3 R16, R16, R142, R143, !PT ;  /* 0x0000008e10107276 */ /* 0x000fc8000780008f */
[----:B------:R-:W-:Y:S01]  /*18d0*/  FMNMX3 R16, R16, R141, R139, !PT ;  /* 0x0000008d10107276 */ /* 0x000fe2000780008b */
[----:B------:R-:W-:-:S03]  /*18e0*/  FMUL R36, R97, UR5 ;  /* 0x0000000561247c20 */ /* 0x000fc60008400000 */
[----:B------:R-:W-:Y:S02]  /*18f0*/  FMNMX3 R16, R16, R106, R107, !PT ;  /* 0x0000006a10107276 */ /* 0x000fe4000780006b */
[----:B------:R-:W-:Y:S02]  /*1900*/  SHF.R.U32.HI R20, RZ, 0xb, R53 ;  /* 0x0000000bff147819 */ /* 0x000fe40000011635 */
[----:B------:R-:W-:Y:S01]  /*1910*/  FMNMX3 R16, R16, R44, R45, !PT ;  /* 0x0000002c10107276 */ /* 0x000fe2000780002d */
[----:B------:R-:W-:Y:S01]  /*1920*/  FMUL R35, R108, UR5 ;  /* 0x000000056c237c20 */ /* 0x000fe20008400000 */
[----:B------:R-:W-:Y:S02]  /*1930*/  FSEL R36, R36, -INF , !P6 ;  /* 0xff80000024247808 */ /* 0x000fe40007000000 */
[----:B------:R-:W-:Y:S02]  /*1940*/  LOP3.LUT P6, RZ, R20, 0x1, RZ, 0xc0, !PT ;  /* 0x0000000114ff7812 */ /* 0x000fe400078cc0ff */
[----:B------:R-:W-:-:S02]  /*1950*/  SHF.R.U32.HI R20, RZ, 0xa, R53 ;  /* 0x0000000aff147819 */ /* 0x000fc40000011635 */
[----:B------:R-:W-:Y:S01]  /*1960*/  FMNMX3 R16, R16, R105, R21, !PT ;  /* 0x0000006910107276 */ /* 0x000fe20007800015 */
[----:B------:R-:W-:Y:S01]  /*1970*/  FMUL R37, R109, UR5 ;  /* 0x000000056d257c20 */ /* 0x000fe20008400000 */
[----:B------:R-:W-:Y:S02]  /*1980*/  FSEL R35, R35, -INF , !P6 ;  /* 0xff80000023237808 */ /* 0x000fe40007000000 */
[----:B------:R-:W-:Y:S02]  /*1990*/  LOP3.LUT P6, RZ, R20, 0x1, RZ, 0xc0, !PT ;  /* 0x0000000114ff7812 */ /* 0x000fe400078cc0ff */
[----:B------:R-:W-:Y:S02]  /*19a0*/  FMNMX3 R16, R16, R93, R48, !PT ;  /* 0x0000005d10107276 */ /* 0x000fe40007800030 */
[----:B------:R-:W-:Y:S01]  /*19b0*/  SHF.R.U32.HI R20, RZ, 0x7, R53 ;  /* 0x00000007ff147819 */ /* 0x000fe20000011635 */
[----:B------:R-:W-:Y:S01]  /*19c0*/  FMUL R32, R112, UR5 ;  /* 0x0000000570207c20 */ /* 0x000fe20008400000 */
[----:B------:R-:W-:-:S02]  /*19d0*/  FSEL R37, R37, -INF , !P6 ;  /* 0xff80000025257808 */ /* 0x000fc40007000000 */
[----:B------:R-:W-:Y:S02]  /*19e0*/  FMNMX3 R16, R16, R52, R41, !PT ;  /* 0x0000003410107276 */ /* 0x000fe40007800029 */
[----:B------:R-:W-:Y:S02]  /*19f0*/  LOP3.LUT P6, RZ, R20, 0x1, RZ, 0xc0, !PT ;  /* 0x0000000114ff7812 */ /* 0x000fe400078cc0ff */
[----:B------:R-:W-:Y:S02]  /*1a00*/  SHF.R.U32.HI R20, RZ, 0x6, R53 ;  /* 0x00000006ff147819 */ /* 0x000fe40000011635 */
[----:B------:R-:W-:Y:S02]  /*1a10*/  FMNMX3 R16, R16, R12, R17, !PT ;  /* 0x0000000c10107276 */ /* 0x000fe40007800011 */
[----:B------:R-:W-:Y:S02]  /*1a20*/  FSEL R32, R32, -INF , !P6 ;  /* 0xff80000020207808 */ /* 0x000fe40007000000 */
[----:B------:R-:W-:Y:S01]  /*1a30*/  LOP3.LUT P6, RZ, R20, 0x1, RZ, 0xc0, !PT ;  /* 0x0000000114ff7812 */ /* 0x000fe200078cc0ff */
[----:B------:R-:W-:Y:S01]  /*1a40*/  FMUL R20, R113, UR5 ;  /* 0x0000000571147c20 */ /* 0x000fe20008400000 */
[----:B------:R-:W-:-:S02]  /*1a50*/  FMNMX3 R16, R16, R4, R5, !PT ;  /* 0x0000000410107276 */ /* 0x000fc40007800005 */
[--C-:B------:R-:W-:Y:S02]  /*1a60*/  SHF.R.U32.HI R29, RZ, 0x3, R53.reuse ;  /* 0x00000003ff1d7819 */ /* 0x100fe40000011635 */
[----:B------:R-:W-:Y:S02]  /*1a70*/  FSEL R20, R20, -INF , !P6 ;  /* 0xff80000014147808 */ /* 0x000fe40007000000 */
[----:B------:R-:W-:Y:S02]  /*1a80*/  FMNMX3 R16, R16, R13, R28, !PT ;  /* 0x0000000d10107276 */ /* 0x000fe4000780001c */
[----:B------:R-:W-:Y:S01]  /*1a90*/  LOP3.LUT P6, RZ, R29, 0x1, RZ, 0xc0, !PT ;  /* 0x000000011dff7812 */ /* 0x000fe200078cc0ff */
[----:B------:R-:W-:Y:S01]  /*1aa0*/  FMUL R29, R100, UR5 ;  /* 0x00000005641d7c20 */ /* 0x000fe20008400000 */
[----:B------:R-:W-:Y:S02]  /*1ab0*/  SHF.R.U32.HI R40, RZ, 0x2, R53 ;  /* 0x00000002ff287819 */ /* 0x000fe40000011635 */
[----:B------:R-:W-:Y:S01]  /*1ac0*/  FMNMX3 R16, R16, R36, R35, !PT ;  /* 0x0000002410107276 */ /* 0x000fe20007800023 */
[----:B------:R-:W-:Y:S01]  /*1ad0*/  FMUL R49, R101, UR5 ;  /* 0x0000000565317c20 */ /* 0x000fe20008400000 */
[----:B------:R-:W-:-:S02]  /*1ae0*/  FSEL R29, R29, -INF , !P6 ;  /* 0xff8000001d1d7808 */ /* 0x000fc40007000000 */
[----:B------:R-:W-:Y:S02]  /*1af0*/  LOP3.LUT P6, RZ, R40, 0x1, RZ, 0xc0, !PT ;  /* 0x0000000128ff7812 */ /* 0x000fe400078cc0ff */
[----:B------:R-:W-:Y:S02]  /*1b00*/  FMNMX3 R16, R16, R37, R32, !PT ;  /* 0x0000002510107276 */ /* 0x000fe40007800020 */
[----:B------:R-:W-:Y:S02]  /*1b10*/  FSEL R49, R49, -INF , !P6 ;  /* 0xff80000031317808 */ /* 0x000fe40007000000 */
[----:B------:R-:W-:-:S04]  /*1b20*/  FMNMX3 R40, R16, R20, R29, !PT ;  /* 0x0000001410287276 */ /* 0x000fc8000780001d */
[----:B------:R-:W-:-:S05]  /*1b30*/  FMNMX R40, R49, R40, !PT ;  /* 0x0000002831287209 */ /* 0x000fca0007800000 */
[----:B------:R-:W0:Y:S01]  /*1b40*/  SHFL.BFLY PT, R97, R40, 0x2, 0x1f ;  /* 0x0c401f0028617f89 */ /* 0x000e2200000e0000 */
[----:B------:R-:W-:Y:S01]  /*1b50*/  FMUL R19, R19, UR5 ;  /* 0x0000000513137c20 */ /* 0x000fe20008400000 */
[----:B------:R-:W-:Y:S01]  /*1b60*/  FMUL R16, R34, UR5 ;  /* 0x0000000522107c20 */ /* 0x000fe20008400000 */
[----:B------:R-:W-:Y:S01]  /*1b70*/  FMUL R34, R14, UR5 ;  /* 0x000000050e227c20 */ /* 0x000fe20008400000 */
[----:B------:R-:W-:Y:S01]  /*1b80*/  ISETP.GE.AND P6, PT, R129, R155, PT ;  /* 0x0000009b8100720c */ /* 0x000fe20003fc6270 */
[----:B------:R-:W-:Y:S01]  /*1b90*/  FMUL R30, R30, UR5 ;  /* 0x000000051e1e7c20 */ /* 0x000fe20008400000 */
[----:B------:R-:W-:Y:S01]  /*1ba0*/  FMUL R31, R31, UR5 ;  /* 0x000000051f1f7c20 */ /* 0x000fe20008400000 */
[----:B------:R-:W-:Y:S01]  /*1bb0*/  FSEL R14, R19, -INF , P1 ;  /* 0xff800000130e7808 */ /* 0x000fe20000800000 */
[----:B------:R-:W-:Y:S01]  /*1bc0*/  FMUL R19, R15, UR5 ;  /* 0x000000050f137c20 */ /* 0x000fe20008400000 */
[----:B------:R-:W-:Y:S02]  /*1bd0*/  FSEL R16, R16, -INF , P4 ;  /* 0xff80000010107808 */ /* 0x000fe40002000000 */
[----:B------:R-:W-:Y:S01]  /*1be0*/  FSEL R15, R34, -INF , P6 ;  /* 0xff800000220f7808 */ /* 0x000fe20003000000 */
[----:B------:R-:W-:Y:S01]  /*1bf0*/  FMUL R34, R22, UR5 ;  /* 0x0000000516227c20 */ /* 0x000fe20008400000 */
[----:B------:R-:W-:-:S02]  /*1c00*/  ISETP.GE.AND P4, PT, R129, R156, PT ;  /* 0x0000009c8100720c */ /* 0x000fc40003f86270 */
[----:B0-----:R-:W-:-:S05]  /*1c10*/  FMNMX R40, R40, R97, !PT ;  /* 0x0000006128287209 */ /* 0x001fca0007800000 */
[----:B------:R-:W0:Y:S01]  /*1c20*/  SHFL.BFLY PT, R100, R40, 0x1, 0x1f ;  /* 0x0c201f0028647f89 */ /* 0x000e2200000e0000 */
[----:B------:R-:W-:Y:S01]  /*1c30*/  FSEL R30, R30, -INF , P3 ;  /* 0xff8000001e1e7808 */ /* 0x000fe20001800000 */
[----:B------:R-:W-:Y:S01]  /*1c40*/  FMUL R23, R23, UR5 ;  /* 0x0000000517177c20 */ /* 0x000fe20008400000 */
[----:B------:R-:W-:Y:S02]  /*1c50*/  ISETP.GE.AND P3, PT, R129, R157, PT ;  /* 0x0000009d8100720c */ /* 0x000fe40003f66270 */
[----:B------:R-:W-:Y:S02]  /*1c60*/  FSEL R31, R31, -INF , P5 ;  /* 0xff8000001f1f7808 */ /* 0x000fe40002800000 */
[----:B------:R-:W-:Y:S02]  /*1c70*/  ISETP.GE.AND P5, PT, R129, R158, PT ;  /* 0x0000009e8100720c */ /* 0x000fe40003fa6270 */
[----:B------:R-:W-:Y:S01]  /*1c80*/  FSEL R22, R19, -INF , P4 ;  /* 0xff80000013167808 */ /* 0x000fe20002000000 */
[----:B------:R-:W-:Y:S01]  /*1c90*/  FMUL R18, R18, UR5 ;  /* 0x0000000512127c20 */ /* 0x000fe20008400000 */
[----:B------:R-:W-:-:S02]  /*1ca0*/  FSEL R19, R34, -INF , P3 ;  /* 0xff80000022137808 */ /* 0x000fc40001800000 */
[----:B------:R-:W-:Y:S02]  /*1cb0*/  FSEL R34, R23, -INF , P5 ;  /* 0xff80000017227808 */ /* 0x000fe40002800000 */
[C---:B------:R-:W-:Y:S02]  /*1cc0*/  ISETP.GE.AND P3, PT, R129.reuse, R153, PT ;  /* 0x000000998100720c */ /* 0x040fe40003f66270 */
[----:B------:R-:W-:Y:S01]  /*1cd0*/  ISETP.GE.AND P5, PT, R129, R152, PT ;  /* 0x000000988100720c */ /* 0x000fe20003fa6270 */
[----:B------:R-:W-:Y:S01]  /*1ce0*/  IMAD.WIDE R152, R125, 0x2, R76 ;  /* 0x000000027d987825 */ /* 0x000fe200078e024c */
[----:B------:R-:W-:-:S03]  /*1cf0*/  FSEL R18, R18, -INF , P2 ;  /* 0xff80000012127808 */ /* 0x000fc60001000000 */
[----:B------:R-:W-:Y:S01]  /*1d00*/  FMUL R38, R38, UR5 ;  /* 0x0000000526267c20 */ /* 0x000fe20008400000 */
[----:B------:R-:W-:Y:S01]  /*1d10*/  ISETP.GE.AND P2, PT, R129, R159, PT ;  /* 0x0000009f8100720c */ /* 0x000fe20003f46270 */
[----:B------:R-:W-:Y:S01]  /*1d20*/  IMAD.WIDE R96, R125, 0x2, R66 ;  /* 0x000000027d607825 */ /* 0x000fe200078e0242 */
[----:B------:R-:W-:Y:S01]  /*1d30*/  ISETP.GE.AND P4, PT, R129, R154, PT ;  /* 0x0000009a8100720c */ /* 0x000fe20003f86270 */
[----:B------:R1:W2:Y:S02]  /*1d40*/  LDG.E.U16 R101, desc[UR10][R152.64] ;  /* 0x0000000a98657981 */ /* 0x0002a4000c1e1500 */
[C---:B------:R-:W-:Y:S01]  /*1d50*/  IMAD.WIDE R112, R125.reuse, 0x2, R82 ;  /* 0x000000027d707825 */ /* 0x040fe200078e0252 */
[----:B------:R-:W-:Y:S01]  /*1d60*/  FSEL R23, R38, -INF , P2 ;  /* 0xff80000026177808 */ /* 0x000fe20001000000 */
[----:B------:R-:W3:Y:S02]  /*1d70*/  LDG.E.U16 R97, desc[UR10][R96.64] ;  /* 0x0000000a60617981 */ /* 0x000ee4000c1e1500 */
[----:B------:R-:W-:Y:S01]  /*1d80*/  IMAD.WIDE R156, R125, 0x2, R84 ;  /* 0x000000027d9c7825 */ /* 0x000fe200078e0254 */
[----:B------:R-:W-:Y:S01]  /*1d90*/  ISETP.GE.AND P2, PT, R129, R151, PT ;  /* 0x000000978100720c */ /* 0x000fe20003f46270 */
[----:B------:R-:W4:Y:S02]  /*1da0*/  LDG.E.U16 R113, desc[UR10][R112.64] ;  /* 0x0000000a70717981 */ /* 0x000f24000c1e1500 */
[----:B------:R-:W-:-:S04]  /*1db0*/  IMAD.WIDE R154, R125, 0x2, R78 ;  /* 0x000000027d9a7825 */ /* 0x000fc800078e024e */
[C---:B------:R-:W-:Y:S01]  /*1dc0*/  IMAD.WIDE R108, R125.reuse, 0x2, R80 ;  /* 0x000000027d6c7825 */ /* 0x040fe200078e0250 */
[----:B0-----:R-:W-:Y:S01]  /*1dd0*/  FMNMX3 R40, R40, R100, R137, !PT ;  /* 0x0000006428287276 */ /* 0x001fe20007800089 */
[----:B------:R-:W5:Y:S02]  /*1de0*/  LDG.E.U16 R151, desc[UR10][R156.64] ;  /* 0x0000000a9c977981 */ /* 0x000f64000c1e1500 */
[C---:B------:R-:W-:Y:S02]  /*1df0*/  IMAD.WIDE R158, R125.reuse, 0x2, R86 ;  /* 0x000000027d9e7825 */ /* 0x040fe400078e0256 */
[----:B------:R0:W5:Y:S02]  /*1e00*/  LDG.E.U16 R38, desc[UR10][R154.64] ;  /* 0x0000000a9a267981 */ /* 0x000164000c1e1500 */
[----:B-1----:R-:W-:Y:S02]  /*1e10*/  IMAD.WIDE R152, R125, 0x2, R88 ;  /* 0x000000027d987825 */ /* 0x002fe400078e0258 */
[----:B------:R-:W5:Y:S04]  /*1e20*/  LDG.E.U16 R100, desc[UR10][R158.64] ;  /* 0x0000000a9e647981 */ /* 0x000f68000c1e1500 */
[----:B------:R1:W5:Y:S04]  /*1e30*/  LDG.E.U16 R109, desc[UR10][R108.64] ;  /* 0x0000000a6c6d7981 */ /* 0x000368000c1e1500 */
[----:B------:R1:W5:Y:S01]  /*1e40*/  LDG.E.U16 R153, desc[UR10][R152.64] ;  /* 0x0000000a98997981 */ /* 0x000362000c1e1500 */
[--C-:B------:R-:W-:Y:S01]  /*1e50*/  FADD R146, R146, -R40.reuse ;  /* 0x8000002892927221 */ /* 0x100fe20000000000 */
[----:B------:R-:W-:Y:S01]  /*1e60*/  FMUL R42, R42, UR5 ;  /* 0x000000052a2a7c20 */ /* 0x000fe20008400000 */
[----:B------:R-:W-:Y:S01]  /*1e70*/  ISETP.GE.AND P1, PT, R129, R161, PT ;  /* 0x000000a18100720c */ /* 0x000fe20003f26270 */
[----:B------:R-:W-:Y:S01]  /*1e80*/  FMUL R39, R39, UR5 ;  /* 0x0000000527277c20 */ /* 0x000fe20008400000 */
[C---:B------:R-:W-:Y:S01]  /*1e90*/  ISETP.GE.AND P6, PT, R129.reuse, R160, PT ;  /* 0x000000a08100720c */ /* 0x040fe20003fc6270 */
[----:B0-----:R-:W-:Y:S01]  /*1ea0*/  FMUL R154, R146, 1.4426950216293334961 ;  /* 0x3fb8aa3b929a7820 */ /* 0x001fe20000400000 */
[----:B------:R-:W-:Y:S01]  /*1eb0*/  FSEL R146, R42, -INF , P1 ;  /* 0xff8000002a927808 */ /* 0x000fe20000800000 */
[----:B------:R-:W-:Y:S01]  /*1ec0*/  FMUL R94, R94, UR5 ;  /* 0x000000055e5e7c20 */ /* 0x000fe20008400000 */
[----:B------:R-:W-:Y:S01]  /*1ed0*/  ISETP.GE.AND P1, PT, R129, R145, PT ;  /* 0x000000918100720c */ /* 0x000fe20003f26270 */
[--C-:B------:R-:W-:Y:S01]  /*1ee0*/  FADD R42, R144, -R40.reuse ;  /* 0x80000028902a7221 */ /* 0x100fe20000000000 */
[----:B------:R-:W-:Y:S01]  /*1ef0*/  FSEL R144, R39, -INF , P6 ;  /* 0xff80000027907808 */ /* 0x000fe20003000000 */
[----:B------:R-:W-:Y:S01]  /*1f00*/  FMUL R7, R7, UR5 ;  /* 0x0000000507077c20 */ /* 0x000fe20008400000 */
[----:B------:R-:W-:Y:S01]  /*1f10*/  ISETP.GE.AND P6, PT, R129, R140, PT ;  /* 0x0000008c8100720c */ /* 0x000fe20003fc6270 */
[----:B------:R-:W-:Y:S01]  /*1f20*/  FMUL R43, R43, UR5 ;  /* 0x000000052b2b7c20 */ /* 0x000fe20008400000 */
[----:B------:R-:W-:Y:S01]  /*1f30*/  FSEL R94, R94, -INF , P1 ;  /* 0xff8000005e5e7808 */ /* 0x000fe20000800000 */
[--C-:B-1----:R-:W-:Y:S01]  /*1f40*/  FADD R108, R147, -R40.reuse ;  /* 0x80000028936c7221 */ /* 0x102fe20000000000 */
[----:B------:R-:W-:Y:S01]  /*1f50*/  ISETP.GE.AND P1, PT, R129, R148, PT ;  /* 0x000000948100720c */ /* 0x000fe20003f26270 */
[----:B------:R-:W-:Y:S01]  /*1f60*/  FMUL R148, R6, UR5 ;  /* 0x0000000506947c20 */ /* 0x000fe20008400000 */
[----:B------:R0:W-:Y:S01]  /*1f70*/  MUFU.EX2 R147, R154 ;  /* 0x0000009a00937308 */ /* 0x0001e20000000800 */
[----:B------:R-:W-:Y:S01]  /*1f80*/  FSEL R6, R7, -INF , P6 ;  /* 0xff80000007067808 */ /* 0x000fe20003000000 */
[----:B------:R-:W-:Y:S01]  /*1f90*/  FMUL R46, R46, UR5 ;  /* 0x000000052e2e7c20 */ /* 0x000fe20008400000 */
[----:B------:R-:W-:Y:S01]  /*1fa0*/  SHF.R.U32.HI R7, RZ, 0xd, R53 ;  /* 0x0000000dff077819 */ /* 0x000fe20000011635 */
[----:B------:R-:W-:Y:S01]  /*1fb0*/  FMUL R47, R47, UR5 ;  /* 0x000000052f2f7c20 */ /* 0x000fe20008400000 */
[--C-:B------:R-:W-:Y:S01]  /*1fc0*/  FADD R141, R141, -R40.reuse ;  /* 0x800000288d8d7221 */ /* 0x100fe20000000000 */
[----:B------:R-:W-:Y:S01]  /*1fd0*/  FMUL R55, R55, UR5 ;  /* 0x0000000537377c20 */ /* 0x000fe20008400000 */
[----:B------:R-:W-:Y:S01]  /*1fe0*/  FMUL R54, R54, UR5 ;  /* 0x0000000536367c20 */ /* 0x000fe20008400000 */
[----:B------:R-:W-:Y:S01]  /*1ff0*/  FMUL R50, R50, UR5 ;  /* 0x0000000532327c20 */ /* 0x000fe20008400000 */
[----:B0-----:R-:W-:Y:S01]  /*2000*/  FSEL R154, R43, -INF , P5 ;  /* 0xff8000002b9a7808 */ /* 0x001fe20002800000 */
[--C-:B------:R-:W-:Y:S01]  /*2010*/  FADD R43, R139, -R40.reuse ;  /* 0x800000288b2b7221 */ /* 0x100fe20000000000 */
[----:B------:R-:W-:Y:S01]  /*2020*/  LOP3.LUT P6, RZ, R7, 0x1, RZ, 0xc0, !PT ;  /* 0x0000000107ff7812 */ /* 0x000fe200078cc0ff */
[--C-:B------:R-:W-:Y:S01]  /*2030*/  FADD R44, R44, -R40.reuse ;  /* 0x800000282c2c7221 */ /* 0x100fe20000000000 */
[----:B------:R-:W-:Y:S01]  /*2040*/  FADD R107, R107, -R40 ;  /* 0x800000286b6b7221 */ /* 0x000fe20000000000 */
[----:B------:R-:W-:Y:S01]  /*2050*/  FMUL R7, R43, 1.4426950216293334961 ;  /* 0x3fb8aa3b2b077820 */ /* 0x000fe20000400000 */
[----:B------:R-:W-:Y:S01]  /*2060*/  FMNMX3 R43, R30, R31, R16, !PT ;  /* 0x0000001f1e2b7276 */ /* 0x000fe20007800010 */
[----:B------:R-:W-:Y:S01]  /*2070*/  FMUL R51, R51, UR5 ;  /* 0x0000000533337c20 */ /* 0x000fe20008400000 */
[--C-:B------:R-:W-:Y:S01]  /*2080*/  FADD R45, R45, -R40.reuse ;  /* 0x800000282d2d7221 */ /* 0x100fe20000000000 */
[----:B------:R-:W-:Y:S01]  /*2090*/  FADD R142, R142, -R40 ;  /* 0x800000288e8e7221 */ /* 0x000fe20000000000 */
[----:B------:R-:W-:Y:S01]  /*20a0*/  FMNMX3 R43, R43, R104, R18, !PT ;  /* 0x000000682b2b7276 */ /* 0x000fe20007800012 */
[----:B------:R-:W-:Y:S01]  /*20b0*/  FMUL R39, R42, 1.4426950216293334961 ;  /* 0x3fb8aa3b2a277820 */ /* 0x000fe20000400000 */
[----:B------:R-:W-:Y:S01]  /*20c0*/  FSEL R145, R46, -INF , P4 ;  /* 0xff8000002e917808 */ /* 0x000fe20002000000 */
[----:B------:R-:W-:Y:S01]  /*20d0*/  FMUL R98, R98, UR5 ;  /* 0x0000000562627c20 */ /* 0x000fe20008400000 */
[----:B------:R-:W-:Y:S01]  /*20e0*/  ISETP.GE.AND P4, PT, R129, R138, PT ;  /* 0x0000008a8100720c */ /* 0x000fe20003f86270 */
[--C-:B------:R-:W-:Y:S01]  /*20f0*/  FADD R21, R21, -R40.reuse ;  /* 0x8000002815157221 */ /* 0x100fe20000000000 */
[----:B------:R-:W-:Y:S01]  /*2100*/  FMNMX3 R43, R43, R14, R15, !PT ;  /* 0x0000000e2b2b7276 */ /* 0x000fe2000780000f */
[----:B------:R-:W-:Y:S01]  /*2110*/  FMUL R110, R110, UR5 ;  /* 0x000000056e6e7c20 */ /* 0x000fe20008400000 */
[----:B------:R-:W-:Y:S01]  /*2120*/  SHF.R.U32.HI R42, RZ, 0xc, R53 ;  /* 0x0000000cff2a7819 */ /* 0x000fe20000011635 */
[----:B------:R-:W-:Y:S01]  /*2130*/  FMUL R141, R141, 1.4426950216293334961 ;  /* 0x3fb8aa3b8d8d7820 */ /* 0x000fe20000400000 */
[----:B------:R-:W-:Y:S01]  /*2140*/  FSEL R152, R47, -INF , P3 ;  /* 0xff8000002f987808 */ /* 0x000fe20001800000 */
[----:B------:R-:W-:Y:S01]  /*2150*/  FMUL R111, R111, UR5 ;  /* 0x000000056f6f7c20 */ /* 0x000fe20008400000 */
[----:B------:R-:W-:Y:S01]  /*2160*/  FSEL R148, R148, -INF , P4 ;  /* 0xff80000094947808 */ /* 0x000fe20002000000 */
[--C-:B------:R-:W-:Y:S01]  /*2170*/  FADD R52, R52, -R40.reuse ;  /* 0x8000002834347221 */ /* 0x100fe20000000000 */
[----:B------:R-:W-:Y:S01]  /*2180*/  FMNMX3 R43, R43, R22, R19, !PT ;  /* 0x000000162b2b7276 */ /* 0x000fe20007800013 */
[--C-:B------:R-:W-:Y:S01]  /*2190*/  FADD R106, R106, -R40.reuse ;  /* 0x800000286a6a7221 */ /* 0x100fe20000000000 */
[----:B------:R-:W-:Y:S01]  /*21a0*/  ISETP.GE.AND P3, PT, R129, R92, PT ;  /* 0x0000005c8100720c */ /* 0x000fe20003f66270 */
[----:B------:R-:W-:Y:S01]  /*21b0*/  FADD R4, R4, -R40 ;  /* 0x8000002804047221 */ /* 0x000fe20000000000 */
[----:B------:R-:W-:Y:S01]  /*21c0*/  LOP3.LUT P4, RZ, R42, 0x1, RZ, 0xc0, !PT ;  /* 0x000000012aff7812 */ /* 0x000fe2000788c0ff */
[----:B------:R-:W-:Y:S01]  /*21d0*/  BAR.SYNC.DEFER_BLOCKING 0x0 ;  /* 0x0000000000007b1d */ /* 0x000fe20000010000 */
[----:B------:R-:W-:Y:S01]  /*21e0*/  SHF.R.U32.HI R42, RZ, 0x9, R53 ;  /* 0x00000009ff2a7819 */ /* 0x000fe20000011635 */
[----:B------:R-:W-:Y:S01]  /*21f0*/  FMUL R92, R95, UR5 ;  /* 0x000000055f5c7c20 */ /* 0x000fe20008400000 */
[----:B------:R-:W-:-:S03]  /*2200*/  FMNMX3 R43, R43, R34, R23, !PT ;  /* 0x000000222b2b7276 */ /* 0x000fc60007800017 */
[----:B------:R0:W-:Y:S01]  /*2210*/  MUFU.EX2 R139, R141 ;  /* 0x0000008d008b7308 */ /* 0x0001e20000000800 */
[----:B------:R-:W-:Y:S02]  /*2220*/  ISETP.GE.AND P5, PT, R129, R150, PT ;  /* 0x000000968100720c */ /* 0x000fe40003fa6270 */
[----:B------:R-:W-:Y:S02]  /*2230*/  FMNMX3 R43, R43, R144, R145, !PT ;  /* 0x000000902b2b7276 */ /* 0x000fe40007800091 */
[----:B0-----:R-:W-:Y:S02]  /*2240*/  FSEL R141, R55, -INF , P3 ;  /* 0xff800000378d7808 */ /* 0x001fe40001800000 */
[----:B------:R-:W-:Y:S02]  /*2250*/  LOP3.LUT P3, RZ, R42, 0x1, RZ, 0xc0, !PT ;  /* 0x000000012aff7812 */ /* 0x000fe4000786c0ff */
[----:B------:R-:W-:Y:S01]  /*2260*/  SHF.R.U32.HI R42, RZ, 0x8, R53 ;  /* 0x00000008ff2a7819 */ /* 0x000fe20000011635 */
[----:B------:R-:W-:Y:S01]  /*2270*/  FMUL R44, R44, 1.4426950216293334961 ;  /* 0x3fb8aa3b2c2c7820 */ /* 0x000fe20000400000 */
[----:B------:R-:W-:-:S02]  /*2280*/  FSEL R92, R92, -INF , P2 ;  /* 0xff8000005c5c7808 */ /* 0x000fc40001000000 */
[----:B------:R-:W-:Y:S02]  /*2290*/  FSEL R158, R54, -INF , P5 ;  /* 0xff800000369e7808 */ /* 0x000fe40002800000 */
[----:B------:R-:W-:Y:S02]  /*22a0*/  ISETP.GE.AND P2, PT, R129, R149, PT ;  /* 0x000000958100720c */ /* 0x000fe40003f46270 */
[----:B------:R-:W-:Y:S02]  /*22b0*/  LOP3.LUT P5, RZ, R42, 0x1, RZ, 0xc0, !PT ;  /* 0x000000012aff7812 */ /* 0x000fe400078ac0ff */
[----:B------:R-:W-:Y:S02]  /*22c0*/  SHF.R.U32.HI R42, RZ, 0x5, R53 ;  /* 0x00000005ff2a7819 */ /* 0x000fe40000011635 */
[----:B------:R-:W-:Y:S02]  /*22d0*/  FSEL R155, R50, -INF , P1 ;  /* 0xff800000329b7808 */ /* 0x000fe40000800000 */
[----:B------:R-:W-:Y:S01]  /*22e0*/  FMNMX3 R43, R43, R152, R146, !PT ;  /* 0x000000982b2b7276 */ /* 0x000fe20007800092 */
[----:B------:R-:W-:Y:S01]  /*22f0*/  FMUL R54, R107, 1.4426950216293334961 ;  /* 0x3fb8aa3b6b367820 */ /* 0x000fe20000400000 */
[----:B------:R-:W-:Y:S01]  /*2300*/  FSEL R149, R51, -INF , P2 ;  /* 0xff80000033957808 */ /* 0x000fe20001000000 */
[----:B------:R0:W-:Y:S01]  /*2310*/  MUFU.EX2 R107, R44 ;  /* 0x0000002c006b7308 */ /* 0x0001e20000000800 */
[----:B------:R-:W-:-:S02]  /*2320*/  LOP3.LUT P2, RZ, R42, 0x1, RZ, 0xc0, !PT ;  /* 0x000000012aff7812 */ /* 0x000fc4000784c0ff */
[----:B------:R-:W-:Y:S01]  /*2330*/  SHF.R.U32.HI R42, RZ, 0x4, R53 ;  /* 0x00000004ff2a7819 */ /* 0x000fe20000011635 */
[----:B------:R-:W-:Y:S01]  /*2340*/  FMUL R45, R45, 1.4426950216293334961 ;  /* 0x3fb8aa3b2d2d7820 */ /* 0x000fe20000400000 */
[----:B0-----:R-:W-:Y:S02]  /*2350*/  FMNMX3 R44, R43, R154, R155, !PT ;  /* 0x0000009a2b2c7276 */ /* 0x001fe4000780009b */
[----:B------:R-:W-:Y:S02]  /*2360*/  LOP3.LUT P1, RZ, R42, 0x1, RZ, 0xc0, !PT ;  /* 0x000000012aff7812 */ /* 0x000fe4000782c0ff */
[----:B------:R-:W-:Y:S01]  /*2370*/  FMNMX3 R44, R44, R149, R158, !PT ;  /* 0x000000952c2c7276 */ /* 0x000fe2000780009e */
[----:B------:R-:W-:Y:S01]  /*2380*/  FADD R42, R105, -R40 ;  /* 0x80000028692a7221 */ /* 0x000fe20000000000 */
[----:B------:R0:W-:Y:S01]  /*2390*/  MUFU.EX2 R95, R45 ;  /* 0x0000002d005f7308 */ /* 0x0001e20000000800 */
[----:B------:R-:W-:Y:S02]  /*23a0*/  FMUL R138, R142, 1.4426950216293334961 ;  /* 0x3fb8aa3b8e8a7820 */ /* 0x000fe40000400000 */
[----:B------:R-:W-:Y:S01]  /*23b0*/  FMUL R142, R42, 1.4426950216293334961 ;  /* 0x3fb8aa3b2a8e7820 */ /* 0x000fe20000400000 */
[----:B------:R-:W-:Y:S01]  /*23c0*/  FMUL R42, R99, UR5 ;  /* 0x00000005632a7c20 */ /* 0x000fe20008400000 */
[----:B------:R-:W-:-:S02]  /*23d0*/  FSEL R105, R98, -INF , !P6 ;  /* 0xff80000062697808 */ /* 0x000fc40007000000 */
[----:B0-----:R-:W-:Y:S01]  /*23e0*/  FMNMX3 R45, R44, R141, R148, !PT ;  /* 0x0000008d2c2d7276 */ /* 0x001fe20007800094 */
[----:B------:R-:W-:-:S03]  /*23f0*/  FMUL R99, R21, 1.4426950216293334961 ;  /* 0x3fb8aa3b15637820 */ /* 0x000fc60000400000 */
[----:B------:R-:W-:Y:S01]  /*2400*/  FMNMX3 R45, R45, R6, R94, !PT ;  /* 0x000000062d2d7276 */ /* 0x000fe2000780005e */
[----:B------:R-:W-:Y:S01]  /*2410*/  FMUL R21, R114, UR5 ;  /* 0x0000000572157c20 */ /* 0x000fe20008400000 */
[----:B------:R-:W-:Y:S01]  /*2420*/  FMUL R55, R115, UR5 ;  /* 0x0000000573377c20 */ /* 0x000fe20008400000 */
[----:B------:R-:W-:Y:S02]  /*2430*/  SHF.R.U32.HI R53, RZ, 0x1, R53 ;  /* 0x00000001ff357819 */ /* 0x000fe40000011635 */
[----:B------:R-:W-:Y:S02]  /*2440*/  FSEL R115, R42, -INF , !P4 ;  /* 0xff8000002a737808 */ /* 0x000fe40006000000 */
[----:B------:R-:W-:Y:S02]  /*2450*/  FSEL R150, R110, -INF , !P3 ;  /* 0xff8000006e967808 */ /* 0x000fe40005800000 */
[----:B------:R-:W-:Y:S01]  /*2460*/  FMNMX3 R45, R45, R92, R105, !PT ;  /* 0x0000005c2d2d7276 */ /* 0x000fe20007800069 */
[----:B------:R-:W-:Y:S01]  /*2470*/  FMUL R43, R103, UR5 ;  /* 0x00000005672b7c20 */ /* 0x000fe20008400000 */
[----:B------:R-:W-:Y:S01]  /*2480*/  FMUL R98, R102, UR5 ;  /* 0x0000000566627c20 */ /* 0x000fe20008400000 */
[----:B------:R-:W-:-:S02]  /*2490*/  LOP3.LUT P6, RZ, R53, 0x1, RZ, 0xc0, !PT ;  /* 0x0000000135ff7812 */ /* 0x000fc400078cc0ff */
[----:B------:R-:W-:Y:S02]  /*24a0*/  FSEL R103, R111, -INF , !P5 ;  /* 0xff8000006f677808 */ /* 0x000fe40006800000 */
[----:B------:R-:W-:Y:S02]  /*24b0*/  FSEL R102, R21, -INF , !P2 ;  /* 0xff80000015667808 */ /* 0x000fe40005000000 */
[----:B------:R-:W-:Y:S02]  /*24c0*/  FMNMX3 R45, R45, R115, R150, !PT ;  /* 0x000000732d2d7276 */ /* 0x000fe40007800096 */
[----:B------:R-:W-:Y:S02]  /*24d0*/  FSEL R55, R55, -INF , !P1 ;  /* 0xff80000037377808 */ /* 0x000fe40004800000 */
[----:B------:R-:W-:Y:S02]  /*24e0*/  FSEL R98, R98, -INF , !P6 ;  /* 0xff80000062627808 */ /* 0x000fe40007000000 */
[----:B------:R-:W-:Y:S01]  /*24f0*/  FMNMX3 R45, R45, R103, R102, !PT ;  /* 0x000000672d2d7276 */ /* 0x000fe20007800066 */
[----:B------:R-:W-:Y:S01]  /*2500*/  FMUL R156, R52, 1.4426950216293334961 ;  /* 0x3fb8aa3b349c7820 */ /* 0x000fe20000400000 */
[----:B------:R-:W-:-:S02]  /*2510*/  FSEL R52, R43, -INF , P0 ;  /* 0xff8000002b347808 */ /* 0x000fc40000000000 */
[----:B------:R-:W-:Y:S01]  /*2520*/  FMNMX3 R45, R45, R55, R98, !PT ;  /* 0x000000372d2d7276 */ /* 0x000fe20007800062 */
[----:B------:R-:W-:-:S03]  /*2530*/  FADD R21, R12, -R40 ;  /* 0x800000280c157221 */ /* 0x000fc60000000000 */
[----:B------:R-:W-:Y:S01]  /*2540*/  FMNMX R12, R52, R45, !PT ;  /* 0x0000002d340c7209 */ /* 0x000fe20007800000 */
[----:B------:R-:W-:Y:S01]  /*2550*/  FMUL R111, R21, 1.4426950216293334961 ;  /* 0x3fb8aa3b156f7820 */ /* 0x000fe20000400000 */
[----:B------:R-:W-:-:S03]  /*2560*/  FADD R21, R17, -R40 ;  /* 0x8000002811157221 */ /* 0x000fc60000000000 */
[----:B------:R-:W0:Y:S01]  /*2570*/  SHFL.BFLY PT, R17, R12, 0x2, 0x1f ;  /* 0x0c401f000c117f89 */ /* 0x000e2200000e0000 */
[----:B------:R-:W-:Y:S01]  /*2580*/  FMUL R106, R106, 1.4426950216293334961 ;  /* 0x3fb8aa3b6a6a7820 */ /* 0x000fe20000400000 */
[----:B------:R-:W-:-:S03]  /*2590*/  FMUL R4, R4, 1.4426950216293334961 ;  /* 0x3fb8aa3b04047820 */ /* 0x000fc60000400000 */
[----:B------:R-:W-:Y:S08]  /*25a0*/  MUFU.EX2 R140, R106 ;  /* 0x0000006a008c7308 */ /* 0x000ff00000000800 */
[----:B------:R1:W-:Y:S01]  /*25b0*/  MUFU.EX2 R106, R4 ;  /* 0x00000004006a7308 */ /* 0x0003e20000000800 */
[----:B0-----:R-:W-:-:S05]  /*25c0*/  FMNMX R17, R12, R17, !PT ;  /* 0x000000110c117209 */ /* 0x001fca0007800000 */
[----:B-1----:R-:W0:Y:S01]  /*25d0*/  SHFL.BFLY PT, R4, R17, 0x1, 0x1f ;  /* 0x0c201f0011047f89 */ /* 0x002e2200000e0000 */
[--C-:B------:R-:W-:Y:S01]  /*25e0*/  FADD R163, R163, -R40.reuse ;  /* 0x80000028a3a37221 */ /* 0x100fe20000000000 */
[----:B------:R-:W-:-:S03]  /*25f0*/  FADD R5, R5, -R40 ;  /* 0x8000002805057221 */ /* 0x000fc60000000000 */
[----:B------:R-:W-:Y:S01]  /*2600*/  FMUL R96, R163, 1.4426950216293334961 ;  /* 0x3fb8aa3ba3607820 */ /* 0x000fe20000400000 */
[----:B------:R-:W-:Y:S01]  /*2610*/  FMUL R5, R5, 1.4426950216293334961 ;  /* 0x3fb8aa3b05057820 */ /* 0x000fe20000400000 */
[----:B------:R-:W-:Y:S01]  /*2620*/  FMUL R112, R108, 1.4426950216293334961 ;  /* 0x3fb8aa3b6c707820 */ /* 0x000fe20000400000 */
[--C-:B------:R-:W-:Y:S02]  /*2630*/  FADD R108, R33, -R40.reuse ;  /* 0x80000028216c7221 */ /* 0x100fe40000000000 */
[----:B------:R1:W-:Y:S01]  /*2640*/  MUFU.EX2 R45, R5 ;  /* 0x00000005002d7308 */ /* 0x0003e20000000800 */
[--C-:B------:R-:W-:Y:S01]  /*2650*/  FADD R48, R48, -R40.reuse ;  /* 0x8000002830307221 */ /* 0x100fe20000000000 */
[----:B------:R-:W-:Y:S01]  /*2660*/  FMUL R108, R108, 1.4426950216293334961 ;  /* 0x3fb8aa3b6c6c7820 */ /* 0x000fe20000400000 */
[----:B------:R-:W-:-:S05]  /*2670*/  FADD R13, R13, -R40 ;  /* 0x800000280d0d7221 */ /* 0x000fca0000000000 */
[----:B------:R-:W2:Y:S01]  /*2680*/  MUFU.EX2 R96, R96 ;  /* 0x0000006000607308 */ /* 0x000ea20000000800 */
[----:B-1----:R-:W-:Y:S01]  /*2690*/  FADD R5, R49, -R40 ;  /* 0x8000002831057221 */ /* 0x002fe20000000000 */
[----:B0-----:R-:W-:Y:S01]  /*26a0*/  FMNMX3 R49, R17, R4, R136, !PT ;  /* 0x0000000411317276 */ /* 0x001fe20007800088 */
[----:B------:R-:W-:-:S05]  /*26b0*/  FADD R143, R143, -R40 ;  /* 0x800000288f8f7221 */ /* 0x000fca0000000000 */
[----:B------:R0:W1:Y:S01]  /*26c0*/  MUFU.EX2 R33, R112 ;  /* 0x0000007000217308 */ /* 0x0000620000000800 */
[----:B------:R-:W-:Y:S01]  /*26d0*/  FMUL R48, R48, 1.4426950216293334961 ;  /* 0x3fb8aa3b30307820 */ /* 0x000fe20000400000 */
[--C-:B------:R-:W-:Y:S01]  /*26e0*/  FADD R30, R30, -R49.reuse ;  /* 0x800000311e1e7221 */ /* 0x100fe20000000000 */
[----:B------:R-:W-:Y:S01]  /*26f0*/  FADD R31, R31, -R49 ;  /* 0x800000311f1f7221 */ /* 0x000fe20000000000 */
[----:B------:R-:W-:Y:S01]  /*2700*/  FMUL R13, R13, 1.4426950216293334961 ;  /* 0x3fb8aa3b0d0d7820 */ /* 0x000fe20000400000 */
[----:B------:R-:W-:Y:S01]  /*2710*/  FADD R4, -R40, R137 ;  /* 0x0000008928047221 */ /* 0x000fe20000000100 */
[--C-:B------:R-:W-:Y:S01]  /*2720*/  FADD R16, R16, -R49.reuse ;  /* 0x8000003110107221 */ /* 0x100fe20000000000 */
[--C-:B------:R-:W-:Y:S01]  /*2730*/  FADD R93, R93, -R40.reuse ;  /* 0x800000285d5d7221 */ /* 0x100fe20000000000 */
[--C-:B------:R-:W-:Y:S01]  /*2740*/  FADD R14, R14, -R49.reuse ;  /* 0x800000310e0e7221 */ /* 0x100fe20000000000 */
[----:B------:R-:W1:Y:S01]  /*2750*/  MUFU.EX2 R108, R108 ;  /* 0x0000006c006c7308 */ /* 0x000e620000000800 */
[--C-:B------:R-:W-:Y:S01]  /*2760*/  FADD R20, R20, -R40.reuse ;  /* 0x8000002814147221 */ /* 0x100fe20000000000 */
[----:B------:R-:W-:Y:S01]  /*2770*/  FMUL R30, R30, 1.4426950216293334961 ;  /* 0x3fb8aa3b1e1e7820 */ /* 0x000fe20000400000 */
[----:B------:R-:W-:Y:S01]  /*2780*/  FMUL R31, R31, 1.4426950216293334961 ;  /* 0x3fb8aa3b1f1f7820 */ /* 0x000fe20000400000 */
[--C-:B------:R-:W-:Y:S01]  /*2790*/  FADD R22, R22, -R49.reuse ;  /* 0x8000003116167221 */ /* 0x100fe20000000000 */
[--C-:B------:R-:W-:Y:S01]  /*27a0*/  FADD R23, R23, -R49.reuse ;  /* 0x8000003117177221 */ /* 0x100fe20000000000 */
[----:B0-----:R-:W-:Y:S01]  /*27b0*/  FMUL R112, R143, 1.4426950216293334961 ;  /* 0x3fb8aa3b8f707820 */ /* 0x001fe20000400000 */
[----:B------:R-:W-:Y:S01]  /*27c0*/  FMUL R5, R5, 1.4426950216293334961 ;  /* 0x3fb8aa3b05057820 */ /* 0x000fe20000400000 */
[----:B------:R-:W-:Y:S01]  /*27d0*/  MUFU.EX2 R143, R48 ;  /* 0x00000030008f7308 */ /* 0x000fe20000000800 */
[--C-:B------:R-:W-:Y:S01]  /*27e0*/  FADD R35, R35, -R40.reuse ;  /* 0x8000002823237221 */ /* 0x100fe20000000000 */
[----:B------:R-:W-:Y:S01]  /*27f0*/  FMUL R16, R16, 1.4426950216293334961 ;  /* 0x3fb8aa3b10107820 */ /* 0x000fe20000400000 */
[----:B------:R-:W-:Y:S01]  /*2800*/  FMUL R93, R93, 1.4426950216293334961 ;  /* 0x3fb8aa3b5d5d7820 */ /* 0x000fe20000400000 */
[--C-:B------:R-:W-:Y:S01]  /*2810*/  FADD R29, R29, -R40.reuse ;  /* 0x800000281d1d7221 */ /* 0x100fe20000000000 */
[----:B------:R-:W-:Y:S01]  /*2820*/  FMUL R53, R4, 1.4426950216293334961 ;  /* 0x3fb8aa3b04357820 */ /* 0x000fe20000400000 */
[----:B------:R-:W-:Y:S01]  /*2830*/  FMUL R14, R14, 1.4426950216293334961 ;  /* 0x3fb8aa3b0e0e7820 */ /* 0x000fe20000400000 */
[----:B------:R-:W-:Y:S01]  /*2840*/  FMUL R21, R21, 1.4426950216293334961 ;  /* 0x3fb8aa3b15157820 */ /* 0x000fe20000400000 */
[----:B------:R-:W-:Y:S01]  /*2850*/  MUFU.EX2 R48, R13 ;  /* 0x0000000d00307308 */ /* 0x000fe20000000800 */
[----:B------:R-:W-:Y:S01]  /*2860*/  FMUL R20, R20, 1.4426950216293334961 ;  /* 0x3fb8aa3b14147820 */ /* 0x000fe20000400000 */
[----:B------:R-:W-:Y:S01]  /*2870*/  FADD R104, R104, -R49 ;  /* 0x8000003168687221 */ /* 0x000fe20000000000 */
[----:B------:R-:W-:Y:S01]  /*2880*/  FMUL R22, R22, 1.4426950216293334961 ;  /* 0x3fb8aa3b16167820 */ /* 0x000fe20000400000 */
[----:B------:R-:W-:Y:S01]  /*2890*/  FMUL R23, R23, 1.4426950216293334961 ;  /* 0x3fb8aa3b17177820 */ /* 0x000fe20000400000 */
[----:B------:R-:W-:Y:S01]  /*28a0*/  FMUL R35, R35, 1.4426950216293334961 ;  /* 0x3fb8aa3b23237820 */ /* 0x000fe20000400000 */
[----:B------:R-:W-:-:S02]  /*28b0*/  FADD R32, R32, -R40 ;  /* 0x8000002820207221 */ /* 0x000fc40000000000 */
[----:B------:R-:W-:Y:S01]  /*28c0*/  MUFU.EX2 R4, R30 ;  /* 0x0000001e00047308 */ /* 0x000fe20000000800 */
[----:B------:R-:W-:Y:S01]  /*28d0*/  FADD R18, R18, -R49 ;  /* 0x8000003112127221 */ /* 0x000fe20000000000 */
[----:B---3--:R-:W-:Y:S04]  /*28e0*/  STS.U16 [R122+UR6], R97 ;  /* 0x000000617a007988 */ /* 0x008fe80008000406 */
[----:B----4-:R-:W-:Y:S04]  /*28f0*/  STS.U16 [R122+UR6+0x800], R113 ;  /* 0x000800717a007988 */ /* 0x010fe80008000406 */
[----:B--2---:R0:W-:Y:S04]  /*2900*/  STS.U16 [R130+UR6+0x200], R101 ;  /* 0x0002006582007988 */ /* 0x0041e80008000406 */
[----:B-----5:R-:W-:Y:S04]  /*2910*/  STS.U16 [R130+UR6+0xa00], R151 ;  /* 0x000a009782007988 */ /* 0x020fe80008000406 */
[----:B------:R2:W-:Y:S04]  /*2920*/  STS.U16 [R131+UR6+0x400], R38 ;  /* 0x0004002683007988 */ /* 0x0005e80008000406 */
[----:B------:R-:W-:Y:S04]  /*2930*/  STS.U16 [R131+UR6+0xc00], R100 ;  /* 0x000c006483007988 */ /* 0x000fe80008000406 */
[----:B------:R-:W-:Y:S04]  /*2940*/  STS.U16 [R132+UR6+0x600], R109 ;  /* 0x0006006d84007988 */ /* 0x000fe80008000406 */
[----:B------:R-:W-:Y:S01]  /*2950*/  STS.U16 [R132+UR6+0xe00], R153 ;  /* 0x000e009984007988 */ /* 0x000fe20008000406 */
[----:B------:R-:W3:Y:S01]  /*2960*/  MUFU.EX2 R13, R31 ;  /* 0x0000001f000d7308 */ /* 0x000ee20000000800 */
[--C-:B------:R-:W-:Y:S01]  /*2970*/  FADD R41, R41, -R40.reuse ;  /* 0x8000002829297221 */ /* 0x100fe20000000000 */
[----:B------:R-:W-:Y:S01]  /*2980*/  FMUL R29, R29, 1.4426950216293334961 ;  /* 0x3fb8aa3b1d1d7820 */ /* 0x000fe20000400000 */
[----:B------:R-:W-:Y:S01]  /*2990*/  FADD R28, R28, -R40 ;  /* 0x800000281c1c7221 */ /* 0x000fe20000000000 */
[----:B------:R-:W-:-:S04]  /*29a0*/  FMUL R104, R104, 1.4426950216293334961 ;  /* 0x3fb8aa3b68687820 */ /* 0x000fc80000400000 */
[----:B------:R-:W-:Y:S01]  /*29b0*/  MUFU.EX2 R51, R5 ;  /* 0x0000000500337308 */ /* 0x000fe20000000800 */
[----:B------:R-:W-:Y:S01]  /*29c0*/  FMUL R32, R32, 1.4426950216293334961 ;  /* 0x3fb8aa3b20207820 */ /* 0x000fe20000400000 */
[----:B------:R-:W-:Y:S01]  /*29d0*/  FMUL R18, R18, 1.4426950216293334961 ;  /* 0x3fb8aa3b12127820 */ /* 0x000fe20000400000 */
[----:B------:R-:W-:-:S05]  /*29e0*/  FMUL R41, R41, 1.4426950216293334961 ;  /* 0x3fb8aa3b29297820 */ /* 0x000fca0000400000 */
[----:B------:R4:W-:Y:S01]  /*29f0*/  MUFU.EX2 R5, R14 ;  /* 0x0000000e00057308 */ /* 0x0009e20000000800 */
[----:B------:R-:W-:Y:S01]  /*2a00*/  FMUL R28, R28, 1.4426950216293334961 ;  /* 0x3fb8aa3b1c1c7820 */ /* 0x000fe20000400000 */
[----:B------:R-:W-:Y:S01]  /*2a10*/  FADD R19, R19, -R49 ;  /* 0x8000003113137221 */ /* 0x000fe20000000000 */
[----:B------:R-:W-:-:S05]  /*2a20*/  FADD R12, -R49, R136 ;  /* 0x00000088310c7221 */ /* 0x000fca0000000100 */
[----:B------:R-:W-:Y:S01]  /*2a30*/  MUFU.EX2 R114, R93 ;  /* 0x0000005d00727308 */ /* 0x000fe20000000800 */
[----:B----4-:R-:W-:Y:S01]  /*2a40*/  FADD R14, R96, R147 ;  /* 0x00000093600e7221 */ /* 0x010fe20000000000 */
[----:B------:R-:W-:-:S06]  /*2a50*/  FADD R15, R15, -R49 ;  /* 0x800000310f0f7221 */ /* 0x000fcc0000000000 */
[----:B------:R-:W4:Y:S01]  /*2a60*/  MUFU.EX2 R16, R16 ;  /* 0x0000001000107308 */ /* 0x000f220000000800 */
[----:B------:R-:W-:-:S07]  /*2a70*/  FMUL R19, R19, 1.4426950216293334961 ;  /* 0x3fb8aa3b13137820 */ /* 0x000fce0000400000 */
[----:B------:R-:W-:Y:S08]  /*2a80*/  MUFU.EX2 R93, R21 ;  /* 0x00000015005d7308 */ /* 0x000ff00000000800 */
[----:B------:R-:W-:Y:S08]  /*2a90*/  MUFU.EX2 R47, R20 ;  /* 0x00000014002f7308 */ /* 0x000ff00000000800 */
[----:B------:R-:W-:Y:S08]  /*2aa0*/  MUFU.EX2 R160, R22 ;  /* 0x0000001600a07308 */ /* 0x000ff00000000800 */
[----:B------:R5:W-:Y:S01]  /*2ab0*/  MUFU.EX2 R157, R23 ;  /* 0x00000017009d7308 */ /* 0x000be20000000800 */
[----:B------:R-:W-:Y:S07]  /*2ac0*/  BAR.SYNC.DEFER_BLOCKING 0x0 ;  /* 0x0000000000007b1d */ /* 0x000fee0000010000 */
[----:B------:R-:W-:Y:S01]  /*2ad0*/  MUFU.EX2 R43, R35 ;  /* 0x00000023002b7308 */ /* 0x000fe20000000800 */
[----:B------:R-:W-:-:S07]  /*2ae0*/  FMUL R15, R15, 1.4426950216293334961 ;  /* 0x3fb8aa3b0f0f7820 */ /* 0x000fce0000400000 */
[----:B------:R1:W-:Y:S01]  /*2af0*/  MUFU.EX2 R50, R29 ;  /* 0x0000001d00327308 */ /* 0x0003e20000000800 */
[----:B-----5:R-:W5:Y:S07]  /*2b00*/  LDSM.16.M88.4 R20, [R126+UR6] ;  /* 0x000000067e14783b */ /* 0x020f6e0008000200 */
[----:B------:R-:W0:Y:S01]  /*2b10*/  MUFU.EX2 R35, R104 ;  /* 0x0000006800237308 */ /* 0x000e220000000800 */
[----:B-1----:R-:W-:-:S07]  /*2b20*/  FADD R29, R33, R14 ;  /* 0x0000000e211d7221 */ /* 0x002fce0000000000 */
[----:B------:R-:W-:Y:S01]  /*2b30*/  MUFU.EX2 R39, R39 ;  /* 0x0000002700277308 */ /* 0x000fe20000000800 */
[----:B------:R-:W-:-:S07]  /*2b40*/  FADD R34, R34, -R49 ;  /* 0x8000003122227221 */ /* 0x000fce0000000000 */
[----:B------:R1:W-:Y:S08]  /*2b50*/  MUFU.EX2 R46, R32 ;  /* 0x00000020002e7308 */ /* 0x0003f00000000800 */
[----:B------:R-:W-:Y:S01]  /*2b60*/  MUFU.EX2 R110, R41 ;  /* 0x00000029006e7308 */ /* 0x000fe20000000800 */
[----:B-1----:R-:W-:Y:S01]  /*2b70*/  F2FP.F16.F32.PACK_AB R32, R147, R96 ;  /* 0x000000609320723e */ /* 0x002fe200000000ff */
[----:B------:R-:W-:Y:S01]  /*2b80*/  FMUL R96, R12, 1.4426950216293334961 ;  /* 0x3fb8aa3b0c607820 */ /* 0x000fe20000400000 */
[----:B------:R-:W-:-:S05]  /*2b90*/  FADD R12, R108, R29 ;  /* 0x0000001d6c0c7221 */ /* 0x000fca0000000000 */
[----:B------:R-:W1:Y:S01]  /*2ba0*/  MUFU.EX2 R18, R18 ;  /* 0x0000001200127308 */ /* 0x000e620000000800 */
[----:B------:R-:W-:-:S07]  /*2bb0*/  FMUL R34, R34, 1.4426950216293334961 ;  /* 0x3fb8aa3b22227820 */ /* 0x000fce0000400000 */
[----:B------:R-:W0:Y:S08]  /*2bc0*/  MUFU.EX2 R138, R138 ;  /* 0x0000008a008a7308 */ /* 0x000e300000000800 */
[----:B------:R0:W-:Y:S02]  /*2bd0*/  MUFU.EX2 R41, R28 ;  /* 0x0000001c00297308 */ /* 0x0001e40000000800 */
[----:B0-----:R-:W0:Y:S06]  /*2be0*/  LDSM.16.M88.4 R28, [R126+UR6+0x800] ;  /* 0x000800067e1c783b */ /* 0x001e2c0008000200 */
[----:B------:R3:W-:Y:S08]  /*2bf0*/  MUFU.EX2 R17, R19 ;  /* 0x0000001300117308 */ /* 0x0007f00000000800 */
[----:B------:R-:W0:Y:S01]  /*2c00*/  MUFU.EX2 R112, R112 ;  /* 0x0000007000707308 */ /* 0x000e220000000800 */
[----:B---3--:R-:W-:-:S04]  /*2c10*/  FADD R19, R4, R13 ;  /* 0x0000000d04137221 */ /* 0x008fc80000000000 */
[----:B----4-:R-:W-:-:S03]  /*2c20*/  FADD R14, R16, R19 ;  /* 0x00000013100e7221 */ /* 0x010fc60000000000 */
[----:B------:R-:W3:Y:S01]  /*2c30*/  MUFU.EX2 R15, R15 ;  /* 0x0000000f000f7308 */ /* 0x000ee20000000800 */
[----:B------:R-:W-:-:S07]  /*2c40*/  FADD R19, R35, R14 ;  /* 0x0000000e23137221 */ /* 0x000fce0000000000 */
[----:B------:R-:W-:Y:S01]  /*2c50*/  MUFU.EX2 R53, R53 ;  /* 0x0000003500357308 */ /* 0x000fe20000000800 */
[----:B-1----:R-:W-:-:S07]  /*2c60*/  FADD R14, R18, R19 ;  /* 0x00000013120e7221 */ /* 0x002fce0000000000 */
[----:B------:R-:W2:Y:S01]  /*2c70*/  MUFU.EX2 R96, R96 ;  /* 0x0000006000607308 */ /* 0x000ea20000000800 */
[--C-:B------:R-:W-:Y:S01]  /*2c80*/  FADD R36, R36, -R40.reuse ;  /* 0x8000002824247221 */ /* 0x100fe20000000000 */
[----:B------:R-:W-:-:S06]  /*2c90*/  FADD R37, R37, -R40 ;  /* 0x8000002825257221 */ /* 0x000fcc0000000000 */
[----:B------:R1:W-:Y:S08]  /*2ca0*/  MUFU.EX2 R162, R34 ;  /* 0x0000002200a27308 */ /* 0x0003f00000000800 */
[----:B------:R-:W4:Y:S01]  /*2cb0*/  MUFU.EX2 R7, R7 ;  /* 0x0000000700077308 */ /* 0x000f220000000800 */
[----:B-1----:R-:W-:Y:S01]  /*2cc0*/  F2FP.F16.F32.PACK_AB R34, R108, R33 ;  /* 0x000000216c22723e */ /* 0x002fe200000000ff */
[----:B------:R-:W-:Y:S01]  /*2cd0*/  FADD R33, R39, R12 ;  /* 0x0000000c27217221 */ /* 0x000fe20000000000 */
[----:B------:R-:W-:-:S03]  /*2ce0*/  FADD R14, R5, R14 ;  /* 0x0000000e050e7221 */ /* 0x000fc60000000000 */
[----:B------:R-:W-:Y:S01]  /*2cf0*/  FADD R101, R138, R33 ;  /* 0x000000218a657221 */ /* 0x000fe20000000000 */
[----:B------:R-:W-:Y:S01]  /*2d00*/  F2FP.F16.F32.PACK_AB R33, R13, R4 ;  /* 0x000000040d21723e */ /* 0x000fe200000000ff */
[----:B------:R-:W-:Y:S01]  /*2d10*/  FMUL R36, R36, 1.4426950216293334961 ;  /* 0x3fb8aa3b24247820 */ /* 0x000fe20000400000 */
[----:B------:R-:W-:Y:S01]  /*2d20*/  FMUL R37, R37, 1.4426950216293334961 ;  /* 0x3fb8aa3b25257820 */ /* 0x000fe20000400000 */
[----:B0-----:R-:W-:Y:S01]  /*2d30*/  FADD R4, R112, R101 ;  /* 0x0000006570047221 */ /* 0x001fe20000000000 */
[----:B------:R-:W-:Y:S01]  /*2d40*/  F2FP.F16.F32.PACK_AB R13, R5, R18 ;  /* 0x00000012050d723e */ /* 0x000fe200000000ff */
[----:B---3--:R-:W-:Y:S01]  /*2d50*/  FADD R5, R15, R14 ;  /* 0x0000000e0f057221 */ /* 0x008fe20000000000 */
[----:B------:R-:W0:Y:S01]  /*2d60*/  MUFU.EX2 R54, R54 ;  /* 0x0000003600367308 */ /* 0x000e220000000800 */
[----:B------:R-:W-:Y:S01]  /*2d70*/  F2FP.F16.F32.PACK_AB R12, R138, R39 ;  /* 0x000000278a0c723e */ /* 0x000fe200000000ff */
[----:B------:R-:W-:Y:S01]  /*2d80*/  FADD R4, R139, R4 ;  /* 0x000000048b047221 */ /* 0x000fe20000000000 */
[----:B------:R-:W-:Y:S01]  /*2d90*/  F2FP.F16.F32.PACK_AB R35, R35, R16 ;  /* 0x000000102323723e */ /* 0x000fe200000000ff */
[C---:B--2---:R-:W-:Y:S01]  /*2da0*/  FMUL R38, R96.reuse, R10 ;  /* 0x0000000a60267220 */ /* 0x044fe20000400000 */
[----:B------:R-:W-:-:S03]  /*2db0*/  FMUL R39, R96, R11 ;  /* 0x0000000b60277220 */ /* 0x000fc60000400000 */
[----:B------:R1:W-:Y:S01]  /*2dc0*/  MUFU.EX2 R42, R36 ;  /* 0x00000024002a7308 */ /* 0x0003e20000000800 */
[--C-:B------:R-:W-:Y:S01]  /*2dd0*/  FADD R144, R144, -R49.reuse ;  /* 0x8000003190907221 */ /* 0x100fe20000000000 */
[----:B------:R-:W-:-:S06]  /*2de0*/  FADD R6, R6, -R49 ;  /* 0x8000003106067221 */ /* 0x000fcc0000000000 */
[----:B------:R2:W-:Y:S01]  /*2df0*/  MUFU.EX2 R44, R37 ;  /* 0x00000025002c7308 */ /* 0x0005e20000000800 */
[----:B-1----:R-:W-:Y:S01]  /*2e00*/  FMUL R36, R53, R8 ;  /* 0x0000000835247220 */ /* 0x002fe20000400000 */
[----:B------:R-:W-:Y:S01]  /*2e10*/  FADD R8, R160, R5 ;  /* 0x00000005a0087221 */ /* 0x000fe20000000000 */
[----:B----4-:R-:W-:Y:S01]  /*2e20*/  FADD R5, R7, R4 ;  /* 0x0000000407057221 */ /* 0x010fe20000000000 */
[----:B--2---:R-:W-:Y:S01]  /*2e30*/  FMUL R37, R53, R9 ;  /* 0x0000000935257220 */ /* 0x004fe20000400000 */
[----:B------:R-:W-:Y:S01]  /*2e40*/  FMUL R144, R144, 1.4426950216293334961 ;  /* 0x3fb8aa3b90907820 */ /* 0x000fe20000400000 */
[----:B------:R-:W-:Y:S01]  /*2e50*/  FADD R145, R145, -R49 ;  /* 0x8000003191917221 */ /* 0x000fe20000000000 */
[C---:B------:R-:W-:Y:S01]  /*2e60*/  FMUL R24, R53.reuse, R24 ;  /* 0x0000001835187220 */ /* 0x040fe20000400000 */
[----:B------:R-:W-:Y:S01]  /*2e70*/  FMUL R25, R53, R25 ;  /* 0x0000001935197220 */ /* 0x000fe20000400000 */
[C---:B------:R-:W-:Y:S01]  /*2e80*/  FMUL R26, R96.reuse, R26 ;  /* 0x0000001a601a7220 */ /* 0x040fe20000400000 */
[----:B------:R-:W-:Y:S01]  /*2e90*/  FMUL R27, R96, R27 ;  /* 0x0000001b601b7220 */ /* 0x000fe20000400000 */
[----:B-----5:R-:W-:Y:S01]  /*2ea0*/  HMMA.16816.F32 R36, R32, R20, R36 ;  /* 0x000000142024723c */ /* 0x020fe20000001824 */
[C---:B------:R-:W-:Y:S01]  /*2eb0*/  FADD R9, R140.reuse, R5 ;  /* 0x000000058c097221 */ /* 0x040fe20000000000 */
[----:B------:R-:W-:Y:S01]  /*2ec0*/  F2FP.F16.F32.PACK_AB R16, R140, R7 ;  /* 0x000000078c10723e */ /* 0x000fe200000000ff */
[----:B------:R-:W-:-:S02]  /*2ed0*/  FMUL R20, R6, 1.4426950216293334961 ;  /* 0x3fb8aa3b06147820 */ /* 0x000fc40000400000 */
[----:B------:R-:W1:Y:S01]  /*2ee0*/  LDSM.16.M88.4 R4, [R124+UR6] ;  /* 0x000000067c04783b */ /* 0x000e620008000200 */
[----:B------:R-:W-:Y:S01]  /*2ef0*/  FMUL R137, R145, 1.4426950216293334961 ;  /* 0x3fb8aa3b91897820 */ /* 0x000fe20000400000 */
[--C-:B------:R-:W-:Y:S01]  /*2f00*/  FADD R152, R152, -R49.reuse ;  /* 0x8000003198987221 */ /* 0x100fe20000000000 */
[----:B------:R-:W-:Y:S01]  /*2f10*/  FADD R11, R17, R8 ;  /* 0x00000008110b7221 */ /* 0x000fe20000000000 */
[----:B------:R-:W2:Y:S01]  /*2f20*/  MUFU.EX2 R144, R144 ;  /* 0x0000009000907308 */ /* 0x000ea20000000800 */
[----:B------:R-:W-:Y:S01]  /*2f30*/  FADD R146, R146, -R49 ;  /* 0x8000003192927221 */ /* 0x000fe20000000000 */
[----:B------:R-:W-:Y:S01]  /*2f40*/  FMUL R152, R152, 1.4426950216293334961 ;  /* 0x3fb8aa3b98987820 */ /* 0x000fe20000400000 */
[----:B------:R-:W-:Y:S01]  /*2f50*/  HMMA.16816.F32 R32, R32, R28, R24 ;  /* 0x0000001c2020723c */ /* 0x000fe20000001818 */
[----:B------:R-:W-:Y:S01]  /*2f60*/  FADD R18, R162, R11 ;  /* 0x0000000ba2127221 */ /* 0x000fe20000000000 */
[----:B0-----:R-:W-:Y:S02]  /*2f70*/  FADD R24, R54, R9 ;  /* 0x0000000936187221 */ /* 0x001fe40000000000 */
[----:B------:R-:W0:Y:S01]  /*2f80*/  LDSM.16.M88.4 R8, [R124+UR6+0x800] ;  /* 0x000800067c08783b */ /* 0x000e220008000200 */
[----:B------:R-:W-:Y:S01]  /*2f90*/  MUFU.EX2 R142, R142 ;  /* 0x0000008e008e7308 */ /* 0x000fe20000000800 */
[----:B------:R-:W-:Y:S01]  /*2fa0*/  FMUL R104, R146, 1.4426950216293334961 ;  /* 0x3fb8aa3b92687820 */ /* 0x000fe20000400000 */
[----:B------:R-:W-:Y:S01]  /*2fb0*/  FADD R154, R154, -R49 ;  /* 0x800000319a9a7221 */ /* 0x000fe20000000000 */
[----:B------:R-:W-:-:S05]  /*2fc0*/  F2FP.F16.F32.PACK_AB R14, R139, R112 ;  /* 0x000000708b0e723e */ /* 0x000fca00000000ff */
[----:B------:R-:W3:Y:S01]  /*2fd0*/  MUFU.EX2 R137, R137 ;  /* 0x0000008900897308 */ /* 0x000ee20000000800 */
[----:B------:R-:W-:Y:S01]  /*2fe0*/  F2FP.F16.F32.PACK_AB R15, R160, R15 ;  /* 0x0000000fa00f723e */ /* 0x000fe200000000ff */
[----:B------:R-:W-:Y:S01]  /*2ff0*/  FMUL R145, R154, 1.4426950216293334961 ;  /* 0x3fb8aa3b9a917820 */ /* 0x000fe20000400000 */
[----:B------:R-:W-:-:S05]  /*3000*/  FADD R155, R155, -R49 ;  /* 0x800000319b9b7221 */ /* 0x000fca0000000000 */
[----:B------:R-:W-:Y:S01]  /*3010*/  MUFU.EX2 R99, R99 ;  /* 0x0000006300637308 */ /* 0x000fe20000000800 */
[----:B------:R-:W-:Y:S01]  /*3020*/  FADD R19, R157, R18 ;  /* 0x000000129d137221 */ /* 0x000fe20000000000 */
[----:B------:R-:W-:-:S06]  /*3030*/  FADD R24, R107, R24 ;  /* 0x000000186b187221 */ /* 0x000fcc0000000000 */
[----:B------:R-:W4:Y:S01]  /*3040*/  MUFU.EX2 R152, R152 ;  /* 0x0000009800987308 */ /* 0x000f220000000800 */
[----:B------:R-:W-:Y:S01]  /*3050*/  FMUL R155, R155, 1.4426950216293334961 ;  /* 0x3fb8aa3b9b9b7820 */ /* 0x000fe20000400000 */
[----:B------:R-:W-:Y:S01]  /*3060*/  FADD R149, R149, -R49 ;  /* 0x8000003195957221 */ /* 0x000fe20000000000 */
[----:B------:R-:W-:Y:S05]  /*3070*/  HMMA.16816.F32 R36, R12, R22, R36 ;  /* 0x000000160c24723c */ /* 0x000fea0000001824 */
[----:B------:R-:W5:Y:S01]  /*3080*/  MUFU.EX2 R104, R104 ;  /* 0x0000006800687308 */ /* 0x000f620000000800 */
[----:B--2---:R-:W-:Y:S01]  /*3090*/  FADD R26, R144, R19 ;  /* 0x00000013901a7221 */ /* 0x004fe20000000000 */
[----:B------:R-:W-:Y:S01]  /*30a0*/  FADD R21, R95, R24 ;  /* 0x000000185f157221 */ /* 0x000fe20000000000 */
[----:B------:R-:W-:Y:S01]  /*30b0*/  FADD R158, R158, -R49 ;  /* 0x800000319e9e7221 */ /* 0x000fe20000000000 */
[----:B------:R-:W-:-:S04]  /*30c0*/  FMUL R149, R149, 1.4426950216293334961 ;  /* 0x3fb8aa3b95957820 */ /* 0x000fc80000400000 */
[----:B------:R-:W2:Y:S01]  /*30d0*/  MUFU.EX2 R145, R145 ;  /* 0x0000009100917308 */ /* 0x000ea20000000800 */
[----:B---3--:R-:W-:Y:S01]  /*30e0*/  FADD R23, R137, R26 ;  /* 0x0000001a89177221 */ /* 0x008fe20000000000 */
[----:B------:R-:W-:Y:S01]  /*30f0*/  FMUL R100, R158, 1.4426950216293334961 ;  /* 0x3fb8aa3b9e647820 */ /* 0x000fe20000400000 */
[----:B------:R-:W-:Y:S01]  /*3100*/  FADD R141, R141, -R49 ;  /* 0x800000318d8d7221 */ /* 0x000fe20000000000 */
[----:B------:R-:W-:Y:S04]  /*3110*/  HMMA.16816.F32 R32, R12, R30, R32 ;  /* 0x0000001e0c20723c */ /* 0x000fe80000001820 */
[----:B------:R-:W3:Y:S01]  /*3120*/  MUFU.EX2 R97, R155 ;  /* 0x0000009b00617308 */ /* 0x000ee20000000800 */
[----:B----4-:R-:W-:Y:S01]  /*3130*/  FADD R23, R152, R23 ;  /* 0x0000001798177221 */ /* 0x010fe20000000000 */
[----:B------:R-:W-:-:S06]  /*3140*/  FMUL R141, R141, 1.4426950216293334961 ;  /* 0x3fb8aa3b8d8d7820 */ /* 0x000fcc0000400000 */
[----:B------:R4:W-:Y:S01]  /*3150*/  MUFU.EX2 R108, R20 ;  /* 0x00000014006c7308 */ /* 0x0009e20000000800 */
[----:B------:R-:W-:-:S07]  /*3160*/  FADD R148, R148, -R49 ;  /* 0x8000003194947221 */ /* 0x000fce0000000000 */
[----:B------:R-:W0:Y:S01]  /*3170*/  MUFU.EX2 R156, R156 ;  /* 0x0000009c009c7308 */ /* 0x000e220000000800 */
[----:B----4-:R-:W-:-:S04]  /*3180*/  FADD R20, R142, R21 ;  /* 0x000000158e147221 */ /* 0x010fc80000000000 */
[----:B------:R-:W-:-:S03]  /*3190*/  FADD R13, R99, R20 ;  /* 0x00000014630d7221 */ /* 0x000fc60000000000 */
[----:B------:R-:W4:Y:S01]  /*31a0*/  MUFU.EX2 R136, R149 ;  /* 0x0000009500887308 */ /* 0x000f220000000800 */
[----:B------:R-:W-:Y:S01]  /*31b0*/  F2FP.F16.F32.PACK_AB R17, R162, R17 ;  /* 0x00000011a211723e */ /* 0x000fe200000000ff */
[----:B-----5:R-:W-:Y:S01]  /*31c0*/  FADD R14, R104, R23 ;  /* 0x00000017680e7221 */ /* 0x020fe20000000000 */
[----:B------:R-:W-:Y:S01]  /*31d0*/  F2FP.F16.F32.PACK_AB R18, R107, R54 ;  /* 0x000000366b12723e */ /* 0x000fe200000000ff */
[----:B------:R-:W-:Y:S01]  /*31e0*/  FADD R12, R114, R13 ;  /* 0x0000000d720c7221 */ /* 0x000fe20000000000 */
[----:B------:R-:W-:Y:S01]  /*31f0*/  F2FP.F16.F32.PACK_AB R19, R144, R157 ;  /* 0x0000009d9013723e */ /* 0x000fe200000000ff */
[----:B------:R-:W-:Y:S02]  /*3200*/  FMUL R101, R148, 1.4426950216293334961 ;  /* 0x3fb8aa3b94657820 */ /* 0x000fe40000400000 */
[----:B------:R-:W5:Y:S01]  /*3210*/  MUFU.EX2 R100, R100 ;  /* 0x0000006400647308 */ /* 0x000f620000000800 */
[----:B--2---:R-:W-:Y:S01]  /*3220*/  FADD R14, R145, R14 ;  /* 0x0000000e910e7221 */ /* 0x004fe20000000000 */
[----:B------:R-:W-:Y:S01]  /*3230*/  FADD R13, R143, R12 ;  /* 0x0000000c8f0d7221 */ /* 0x000fe20000000000 */
[----:B------:R-:W-:-:S05]  /*3240*/  FADD R94, R94, -R49 ;  /* 0x800000315e5e7221 */ /* 0x000fca0000000000 */
[----:B------:R-:W2:Y:S01]  /*3250*/  MUFU.EX2 R111, R111 ;  /* 0x0000006f006f7308 */ /* 0x000ea20000000800 */
[----:B-1----:R-:W-:Y:S01]  /*3260*/  HMMA.16816.F32 R36, R16, R4, R36 ;  /* 0x000000041024723c */ /* 0x002fe20000001824 */
[----:B---3--:R-:W-:-:S06]  /*3270*/  FADD R5, R97, R14 ;  /* 0x0000000e61057221 */ /* 0x008fcc0000000000 */
[----:B------:R-:W1:Y:S01]  /*3280*/  MUFU.EX2 R141, R141 ;  /* 0x0000008d008d7308 */ /* 0x000e620000000800 */
[----:B------:R-:W-:Y:S01]  /*3290*/  FMUL R28, R94, 1.4426950216293334961 ;  /* 0x3fb8aa3b5e1c7820 */ /* 0x000fe20000400000 */
[----:B0-----:R-:W-:Y:S01]  /*32a0*/  FADD R23, R156, R13 ;  /* 0x0000000d9c177221 */ /* 0x001fe20000000000 */
[----:B------:R-:W-:Y:S01]  /*32b0*/  FADD R92, R92, -R49 ;  /* 0x800000315c5c7221 */ /* 0x000fe20000000000 */
[----:B------:R-:W0:Y:S04]  /*32c0*/  LDSM.16.M88.4 R12, [R126+UR6+0x80] ;  /* 0x000080067e0c783b */ /* 0x000e280008000200 */
[----:B------:R-:W3:Y:S01]  /*32d0*/  MUFU.EX2 R101, R101 ;  /* 0x0000006500657308 */ /* 0x000ee20000000800 */
[----:B----4-:R-:W-:Y:S01]  /*32e0*/  FADD R5, R136, R5 ;  /* 0x0000000588057221 */ /* 0x010fe20000000000 */
[----:B------:R-:W-:Y:S01]  /*32f0*/  FADD R105, R105, -R49 ;  /* 0x8000003169697221 */ /* 0x000fe20000000000 */
[----:B------:R-:W-:Y:S01]  /*3300*/  FMUL R92, R92, 1.4426950216293334961 ;  /* 0x3fb8aa3b5c5c7820 */ /* 0x000fe20000400000 */
[----:B------:R-:W-:Y:S01]  /*3310*/  HMMA.16816.F32 R32, R16, R8, R32 ;  /* 0x000000081020723c */ /* 0x000fe20000001820 */
[----:B------:R-:W-:Y:S01]  /*3320*/  FADD R4, R110, R23 ;  /* 0x000000176e047221 */ /* 0x000fe20000000000 */
[----:B-----5:R-:W-:-:S02]  /*3330*/  FADD R8, R100, R5 ;  /* 0x0000000564087221 */ /* 0x020fc40000000000 */
[----:B------:R-:W4:Y:S01]  /*3340*/  MUFU.EX2 R28, R28 ;  /* 0x0000001c001c7308 */ /* 0x000f220000000800 */
[----:B------:R-:W-:Y:S01]  /*3350*/  FMUL R105, R105, 1.4426950216293334961 ;  /* 0x3fb8aa3b69697820 */ /* 0x000fe20000400000 */
[--C-:B------:R-:W-:Y:S01]  /*3360*/  FADD R115, R115, -R49.reuse ;  /* 0x8000003173737221 */ /* 0x100fe20000000000 */
[----:B------:R-:W5:Y:S01]  /*3370*/  LDSM.16.M88.4 R16, [R126+UR6+0x880] ;  /* 0x000880067e10783b */ /* 0x000f620008000200 */
[----:B--2---:R-:W-:Y:S01]  /*3380*/  FADD R4, R111, R4 ;  /* 0x000000046f047221 */ /* 0x004fe20000000000 */
[----:B-1----:R-:W-:Y:S01]  /*3390*/  FADD R8, R141, R8 ;  /* 0x000000088d087221 */ /* 0x002fe20000000000 */
[--C-:B------:R-:W-:Y:S02]  /*33a0*/  FADD R150, R150, -R49.reuse ;  /* 0x8000003196967221 */ /* 0x100fe40000000000 */
[----:B------:R-:W1:Y:S01]  /*33b0*/  MUFU.EX2 R29, R92 ;  /* 0x0000005c001d7308 */ /* 0x000e620000000800 */
[----:B------:R-:W-:Y:S01]  /*33c0*/  F2FP.F16.F32.PACK_AB R24, R142, R95 ;  /* 0x0000005f8e18723e */ /* 0x000fe200000000ff */
[----:B------:R-:W-:Y:S01]  /*33d0*/  FMUL R115, R115, 1.4426950216293334961 ;  /* 0x3fb8aa3b73737820 */ /* 0x000fe20000400000 */
[----:B------:R-:W-:Y:S01]  /*33e0*/  F2FP.F16.F32.PACK_AB R25, R152, R137 ;  /* 0x000000899819723e */ /* 0x000fe200000000ff */
[----:B------:R-:W-:Y:S01]  /*33f0*/  FADD R5, R93, R4 ;  /* 0x000000045d057221 */ /* 0x000fe20000000000 */
[----:B------:R-:W-:Y:S01]  /*3400*/  F2FP.F16.F32.PACK_AB R26, R114, R99 ;  /* 0x00000063721a723e */ /* 0x000fe200000000ff */
[----:B---3--:R-:W-:Y:S01]  /*3410*/  FADD R9, R101, R8 ;  /* 0x0000000865097221 */ /* 0x008fe20000000000 */
[----:B------:R-:W-:Y:S01]  /*3420*/  F2FP.F16.F32.PACK_AB R27, R145, R104 ;  /* 0x00000068911b723e */ /* 0x000fe200000000ff */
[----:B------:R-:W2:Y:S01]  /*3430*/  MUFU.EX2 R105, R105 ;  /* 0x0000006900697308 */ /* 0x000ea20000000800 */
[----:B------:R-:W-:Y:S01]  /*3440*/  FMUL R150, R150, 1.4426950216293334961 ;  /* 0x3fb8aa3b96967820 */ /* 0x000fe20000400000 */
[----:B------:R-:W-:Y:S01]  /*3450*/  FADD R103, R103, -R49 ;  /* 0x8000003167677221 */ /* 0x000fe20000000000 */
[----:B------:R-:W-:Y:S01]  /*3460*/  FADD R4, R106, R5 ;  /* 0x000000056a047221 */ /* 0x000fe20000000000 */
[----:B------:R-:W-:Y:S01]  /*3470*/  FADD R9, R108, R9 ;  /* 0x000000096c097221 */ /* 0x000fe20000000000 */
[----:B------:R-:W-:Y:S01]  /*3480*/  FADD R102, R102, -R49 ;  /* 0x8000003166667221 */ /* 0x000fe20000000000 */
[----:B------:R-:W-:-:S02]  /*3490*/  FMUL R103, R103, 1.4426950216293334961 ;  /* 0x3fb8aa3b67677820 */ /* 0x000fc40000400000 */
[----:B------:R-:W3:Y:S01]  /*34a0*/  MUFU.EX2 R30, R115 ;  /* 0x00000073001e7308 */ /* 0x000ee20000000800 */
[----:B------:R-:W-:Y:S01]  /*34b0*/  HMMA.16816.F32 R36, R24, R6, R36 ;  /* 0x000000061824723c */ /* 0x000fe20000001824 */
[----:B------:R-:W-:Y:S01]  /*34c0*/  FADD R5, R45, R4 ;  /* 0x000000042d057221 */ /* 0x000fe20000000000 */
[----:B----4-:R-:W-:Y:S01]  /*34d0*/  FADD R6, R28, R9 ;  /* 0x000000091c067221 */ /* 0x010fe20000000000 */
[----:B------:R-:W-:Y:S01]  /*34e0*/  FMUL R102, R102, 1.4426950216293334961 ;  /* 0x3fb8aa3b66667820 */ /* 0x000fe20000400000 */
[----:B------:R-:W-:-:S03]  /*34f0*/  FADD R55, R55, -R49 ;  /* 0x8000003137377221 */ /* 0x000fc60000000000 */
[----:B------:R-:W4:Y:S01]  /*3500*/  MUFU.EX2 R150, R150 ;  /* 0x0000009600967308 */ /* 0x000f220000000800 */
[----:B------:R-:W-:Y:S01]  /*3510*/  FADD R4, R48, R5 ;  /* 0x0000000530047221 */ /* 0x000fe20000000000 */
[----:B-1----:R-:W-:Y:S01]  /*3520*/  FADD R6, R29, R6 ;  /* 0x000000061d067221 */ /* 0x002fe20000000000 */
[----:B------:R-:W-:Y:S01]  /*3530*/  FMUL R55, R55, 1.4426950216293334961 ;  /* 0x3fb8aa3b37377820 */ /* 0x000fe20000400000 */
[----:B------:R-:W-:-:S04]  /*3540*/  FADD R98, R98, -R49 ;  /* 0x8000003162627221 */ /* 0x000fc80000000000 */
[----:B------:R-:W1:Y:S01]  /*3550*/  MUFU.EX2 R103, R103 ;  /* 0x0000006700677308 */ /* 0x000e620000000800 */
[----:B------:R-:W-:Y:S01]  /*3560*/  HMMA.16816.F32 R32, R24, R10, R32 ;  /* 0x0000000a1820723c */ /* 0x000fe20000001820 */
[----:B------:R-:W-:Y:S01]  /*3570*/  FADD R5, R41, R4 ;  /* 0x0000000429057221 */ /* 0x000fe20000000000 */
[----:B--2---:R-:W-:Y:S01]  /*3580*/  FADD R7, R105, R6 ;  /* 0x0000000669077221 */ /* 0x004fe20000000000 */
[----:B------:R-:W-:Y:S01]  /*3590*/  FMUL R98, R98, 1.4426950216293334961 ;  /* 0x3fb8aa3b62627820 */ /* 0x000fe20000400000 */
[----:B------:R-:W-:-:S03]  /*35a0*/  F2FP.F16.F32.PACK_AB R20, R156, R143 ;  /* 0x0000008f9c14723e */ /* 0x000fc600000000ff */
[----:B------:R-:W2:Y:S01]  /*35b0*/  MUFU.EX2 R102, R102 ;  /* 0x0000006600667308 */ /* 0x000ea20000000800 */
[----:B------:R-:W-:Y:S01]  /*35c0*/  F2FP.F16.F32.PACK_AB R21, R136, R97 ;  /* 0x000000618815723e */ /* 0x000fe200000000ff */
[----:B------:R-:W-:Y:S01]  /*35d0*/  FADD R52, R52, -R49 ;  /* 0x8000003134347221 */ /* 0x000fe20000000000 */
[----:B------:R-:W-:Y:S01]  /*35e0*/  F2FP.F16.F32.PACK_AB R22, R111, R110 ;  /* 0x0000006e6f16723e */ /* 0x000fe200000000ff */
[----:B------:R-:W-:Y:S01]  /*35f0*/  FADD R6, R42, R5 ;  /* 0x000000052a067221 */ /* 0x000fe20000000000 */
[----:B------:R-:W-:Y:S01]  /*3600*/  F2FP.F16.F32.PACK_AB R23, R141, R100 ;  /* 0x000000648d17723e */ /* 0x000fe200000000ff */
[----:B---3--:R-:W-:Y:S02]  /*3610*/  FADD R7, R30, R7 ;  /* 0x000000071e077221 */ /* 0x008fe40000000000 */
[----:B------:R-:W3:Y:S01]  /*3620*/  MUFU.EX2 R55, R55 ;  /* 0x0000003700377308 */ /* 0x000ee20000000800 */
[----:B------:R-:W-:Y:S01]  /*3630*/  FMUL R52, R52, 1.4426950216293334961 ;  /* 0x3fb8aa3b34347820 */ /* 0x000fe20000400000 */
[----:B------:R-:W-:Y:S01]  /*3640*/  FADD R5, R43, R6 ;  /* 0x000000062b057221 */ /* 0x000fe20000000000 */
[----:B----4-:R-:W-:Y:S01]  /*3650*/  FADD R6, R150, R7 ;  /* 0x0000000796067221 */ /* 0x010fe20000000000 */
[----:B0-----:R-:W-:Y:S01]  /*3660*/  HMMA.16816.F32 R36, R20, R12, R36 ;  /* 0x0000000c1424723c */ /* 0x001fe20000001824 */
[----:B------:R-:W-:Y:S03]  /*3670*/  LDSM.16.M88.4 R8, [R124+UR6+0x80] ;  /* 0x000080067c08783b */ /* 0x000fe60008000200 */
[----:B------:R-:W0:Y:S01]  /*3680*/  MUFU.EX2 R98, R98 ;  /* 0x0000006200627308 */ /* 0x000e220000000800 */
[----:B------:R-:W-:Y:S01]  /*3690*/  FADD R7, R44, R5 ;  /* 0x000000052c077221 */ /* 0x000fe20000000000 */
[----:B-1----:R-:W-:-:S06]  /*36a0*/  FADD R25, R103, R6 ;  /* 0x0000000667197221 */ /* 0x002fcc0000000000 */
[----:B------:R-:W1:Y:S01]  /*36b0*/  MUFU.EX2 R13, R52 ;  /* 0x00000034000d7308 */ /* 0x000e620000000800 */
[----:B------:R-:W-:Y:S01]  /*36c0*/  FADD R6, R46, R7 ;  /* 0x000000072e067221 */ /* 0x000fe20000000000 */
[----:B--2---:R-:W-:Y:S01]  /*36d0*/  FADD R12, R102, R25 ;  /* 0x00000019660c7221 */ /* 0x004fe20000000000 */
[----:B-----5:R-:W-:Y:S01]  /*36e0*/  HMMA.16816.F32 R32, R20, R16, R32 ;  /* 0x000000101420723c */ /* 0x020fe20000001820 */
[----:B------:R-:W-:Y:S01]  /*36f0*/  F2FP.F16.F32.PACK_AB R4, R106, R93 ;  /* 0x0000005d6a04723e */ /* 0x000fe200000000ff */
[----:B------:R-:W-:Y:S01]  /*3700*/  FADD R17, R47, R6 ;  /* 0x000000062f117221 */ /* 0x000fe20000000000 */
[----:B---3--:R-:W-:Y:S01]  /*3710*/  FADD R21, R55, R12 ;  /* 0x0000000c37157221 */ /* 0x008fe20000000000 */
[----:B------:R-:W-:Y:S01]  /*3720*/  F2FP.F16.F32.PACK_AB R5, R108, R101 ;  /* 0x000000656c05723e */ /* 0x000fe200000000ff */
[----:B------:R-:W-:Y:S01]  /*3730*/  LDSM.16.M88.4 R24, [R124+UR6+0x880] ;  /* 0x000880067c18783b */ /* 0x000fe20008000200 */
[----:B------:R-:W-:Y:S01]  /*3740*/  FADD R12, R50, R17 ;  /* 0x00000011320c7221 */ /* 0x000fe20000000000 */
[----:B0-----:R-:W-:Y:S01]  /*3750*/  FADD R16, R98, R21 ;  /* 0x0000001562107221 */ /* 0x001fe20000000000 */
[----:B------:R-:W-:-:S02]  /*3760*/  F2FP.F16.F32.PACK_AB R6, R48, R45 ;  /* 0x0000002d3006723e */ /* 0x000fc400000000ff */
[----:B------:R-:W-:Y:S01]  /*3770*/  F2FP.F16.F32.PACK_AB R7, R29, R28 ;  /* 0x0000001c1d07723e */ /* 0x000fe200000000ff */
[----:B------:R-:W-:Y:S01]  /*3780*/  FADD R12, R51, R12 ;  /* 0x0000000c330c7221 */ /* 0x000fe20000000000 */
[----:B-1----:R-:W-:-:S05]  /*3790*/  FADD R16, R13, R16 ;  /* 0x000000100d107221 */ /* 0x002fca0000000000 */
[C---:B------:R-:W-:Y:S01]  /*37a0*/  HMMA.16816.F32 R36, R4.reuse, R14, R36 ;  /* 0x0000000e0424723c */ /* 0x040fe20000001824 */
[----:B------:R-:W0:Y:S04]  /*37b0*/  SHFL.BFLY PT, R15, R12, 0x2, 0x1f ;  /* 0x0c401f000c0f7f89 */ /* 0x000e2800000e0000 */
[----:B------:R-:W1:Y:S03]  /*37c0*/  SHFL.BFLY PT, R17, R16, 0x2, 0x1f ;  /* 0x0c401f0010117f89 */ /* 0x000e6600000e0000 */
[----:B------:R-:W-:Y:S01]  /*37d0*/  HMMA.16816.F32 R32, R4, R18, R32 ;  /* 0x000000120420723c */ /* 0x000fe20000001820 */
[----:B------:R-:W-:Y:S02]  /*37e0*/  F2FP.F16.F32.PACK_AB R4, R42, R41 ;  /* 0x000000292a04723e */ /* 0x000fe400000000ff */
[----:B------:R-:W-:-:S02]  /*37f0*/  F2FP.F16.F32.PACK_AB R5, R30, R105 ;  /* 0x000000691e05723e */ /* 0x000fc400000000ff */
[----:B------:R-:W-:Y:S02]  /*3800*/  F2FP.F16.F32.PACK_AB R6, R44, R43 ;  /* 0x0000002b2c06723e */ /* 0x000fe400000000ff */
[----:B------:R-:W-:Y:S01]  /*3810*/  F2FP.F16.F32.PACK_AB R7, R103, R150 ;  /* 0x000000966707723e */ /* 0x000fe200000000ff */
[----:B0-----:R-:W-:Y:S01]  /*3820*/  FADD R15, R12, R15 ;  /* 0x0000000f0c0f7221 */ /* 0x001fe20000000000 */
[----:B-1----:R-:W-:-:S04]  /*3830*/  FADD R17, R16, R17 ;  /* 0x0000001110117221 */ /* 0x002fc80000000000 */
[----:B------:R-:W0:Y:S01]  /*3840*/  SHFL.BFLY PT, R12, R15, 0x1, 0x1f ;  /* 0x0c201f000f0c7f89 */ /* 0x000e2200000e0000 */
[----:B------:R-:W-:Y:S03]  /*3850*/  HMMA.16816.F32 R36, R4, R8, R36 ;  /* 0x000000080424723c */ /* 0x000fe60000001824 */
[----:B------:R-:W1:Y:S01]  /*3860*/  SHFL.BFLY PT, R14, R17, 0x1, 0x1f ;  /* 0x0c201f00110e7f89 */ /* 0x000e6200000e0000 */
[----:B------:R-:W-:-:S04]  /*3870*/  UIADD3 UR4, UPT, UPT, UR4, 0x80, URZ ;  /* 0x0000008004047890 */ /* 0x000fc8000fffe0ff */
[----:B------:R-:W-:Y:S02]  /*3880*/  HMMA.16816.F32 R32, R4, R24, R32 ;  /* 0x000000180420723c */ /* 0x000fe40000001820 */
[----:B------:R-:W-:Y:S02]  /*3890*/  ISETP.LE.AND P0, PT, R118, UR4, PT ;  /* 0x0000000476007c0c */ /* 0x000fe4000bf03270 */
[----:B------:R-:W-:Y:S02]  /*38a0*/  F2FP.F16.F32.PACK_AB R4, R47, R46 ;  /* 0x0000002e2f04723e */ /* 0x000fe400000000ff */
[----:B------:R-:W-:Y:S02]  /*38b0*/  F2FP.F16.F32.PACK_AB R5, R55, R102 ;  /* 0x000000663705723e */ /* 0x000fe400000000ff */
[----:B------:R-:W-:Y:S02]  /*38c0*/  F2FP.F16.F32.PACK_AB R6, R51, R50 ;  /* 0x000000323306723e */ /* 0x000fe400000000ff */
[----:B------:R-:W-:Y:S01]  /*38d0*/  F2FP.F16.F32.PACK_AB R7, R13, R98 ;  /* 0x000000620d07723e */ /* 0x000fe200000000ff */
[----:B------:R-:W-:-:S02]  /*38e0*/  IMAD R125, R57, 0x80, R125 ;  /* 0x00000080397d7824 */ /* 0x000fc400078e027d */
[----:B0-----:R-:W-:-:S04]  /*38f0*/  FADD R12, R15, R12 ;  /* 0x0000000c0f0c7221 */ /* 0x001fc80000000000 */
[----:B------:R-:W-:Y:S01]  /*3900*/  HMMA.16816.F32 R8, R4, R10, R36 ;  /* 0x0000000a0408723c */ /* 0x000fe20000001824 */
[----:B------:R-:W-:Y:S01]  /*3910*/  LEA R127, R3, R127, 0x7 ;  /* 0x0000007f037f7211 */ /* 0x000fe200078e38ff */
[----:B------:R-:W-:Y:S01]  /*3920*/  FFMA R56, R53, R56, R12 ;  /* 0x0000003835387223 */ /* 0x000fe2000000000c */
[----:B------:R-:W-:-:S05]  /*3930*/  IMAD.MOV.U32 R137, RZ, RZ, R40 ;  /* 0x000000ffff897224 */ /* 0x000fca00078e0028 */
[----:B------:R-:W-:Y:S01]  /*3940*/  HMMA.16816.F32 R24, R4, R26, R32 ;  /* 0x0000001a0418723c */ /* 0x000fe20000001820 */
[----:B-1----:R-:W-:Y:S01]  /*3950*/  FADD R5, R17, R14 ;  /* 0x0000000e11057221 */ /* 0x002fe20000000000 */
[----:B------:R-:W-:-:S03]  /*3960*/  IMAD.MOV.U32 R136, RZ, RZ, R49 ;  /* 0x000000ffff887224 */ /* 0x000fc600078e0031 */
[----:B------:R-:W-:Y:S01]  /*3970*/  FFMA R133, R96, R133, R5 ;  /* 0x0000008560857223 */ /* 0x000fe20000000005 */
[----:B------:R-:W-:-:S14]  /*3980*/  @!P0 BRA `(.L_x_1) ;  /* 0xffffffd000588947 */ /* 0x000fdc000383ffff */
.L_x_0:
[C---:B------:R-:W-:Y:S01]  /*3990*/  FSETP.GT.AND P2, PT, |R56|.reuse, 8.50705917302346158658e+37, PT ;  /* 0x7e8000003800780b */ /* 0x040fe20003f44200 */
[----:B0-----:R-:W-:Y:S01]  /*39a0*/  FMUL R2, R56, 8388608 ;  /* 0x4b00000038027820 */ /* 0x001fe20000400000 */
[----:B------:R-:W-:Y:S01]  /*39b0*/  FSETP.GT.AND P1, PT, |R133|, 8.50705917302346158658e+37, PT ;  /* 0x7e8000008500780b */ /* 0x000fe20003f24200 */
[----:B------:R-:W-:Y:S01]  /*39c0*/  IMAD.SHL.U32 R3, R0, 0x20, RZ ;  /* 0x0000002000037824 */ /* 0x000fe200078e00ff */
[----:B------:R-:W-:Y:S01]  /*39d0*/  FSETP.GEU.AND P0, PT, R56, 1.175494350822287508e-38, PT ;  /* 0x008000003800780b */ /* 0x000fe20003f0e000 */
[----:B------:R-:W-:Y:S01]  /*39e0*/  IMAD.SHL.U32 R14, R0, 0x4, RZ ;  /* 0x00000004000e7824 */ /* 0x000fe200078e00ff */
[----:B------:R-:W-:Y:S01]  /*39f0*/  ISETP.NE.U32.AND P3, PT, R135, RZ, PT ;  /* 0x000000ff8700720c */ /* 0x000fe20003f65070 */
[----:B------:R-:W-:Y:S01]  /*3a00*/  BAR.SYNC.DEFER_BLOCKING 0x0 ;  /* 0x0000000000007b1d */ /* 0x000fe20000010000 */
[----:B------:R-:W-:Y:S01]  /*3a10*/  FSETP.GEU.AND P5, PT, |R56|, 1.175494350822287508e-38, PT ;  /* 0x008000003800780b */ /* 0x000fe20003fae200 */
[----:B------:R-:W-:Y:S01]  /*3a20*/  IMAD.MOV.U32 R6, RZ, RZ, R9 ;  /* 0x000000ffff067224 */ /* 0x000fe200078e0009 */
[C---:B------:R-:W-:Y:S01]  /*3a30*/  FSETP.GEU.AND P4, PT, |R133|.reuse, 1.175494350822287508e-38, PT ;  /* 0x008000008500780b */ /* 0x040fe20003f8e200 */
[----:B------:R-:W-:Y:S01]  /*3a40*/  IMAD.MOV.U32 R15, RZ, RZ, 0x3dc6b27f ;  /* 0x3dc6b27fff0f7424 */ /* 0x000fe200078e00ff */
[----:B------:R-:W-:Y:S01]  /*3a50*/  FSEL R17, R2, R56, !P0 ;  /* 0x0000003802117208 */ /* 0x000fe20004000000 */
[C---:B------:R-:W-:Y:S01]  /*3a60*/  FMUL R2, R133.reuse, 8388608 ;  /* 0x4b00000085027820 */ /* 0x040fe20000400000 */
[----:B------:R-:W-:Y:S01]  /*3a70*/  SEL R4, RZ, 0x240, !P3 ;  /* 0x00000240ff047807 */ /* 0x000fe20005800000 */
[----:B------:R-:W-:Y:S01]  /*3a80*/  @P2 FMUL R56, R56, 0.25 ;  /* 0x3e80000038382820 */ /* 0x000fe20000400000 */
[----:B------:R-:W-:Y:S01]  /*3a90*/  FSETP.GEU.AND P3, PT, R133, 1.175494350822287508e-38, PT ;  /* 0x008000008500780b */ /* 0x000fe20003f6e000 */
[----:B------:R-:W-:Y:S01]  /*3aa0*/  @P2 FMUL R6, R6, 0.25 ;  /* 0x3e80000006062820 */ /* 0x000fe20000400000 */
[----:B------:R-:W-:Y:S01]  /*3ab0*/  LOP3.LUT R3, R3, 0x300, RZ, 0xc0, !PT ;  /* 0x0000030003037812 */ /* 0x000fe200078ec0ff */
[----:B------:R-:W-:Y:S01]  /*3ac0*/  @P2 FMUL R25, R25, 0.25 ;  /* 0x3e80000019192820 */ /* 0x000fe20000400000 */
[----:B------:R-:W-:Y:S01]  /*3ad0*/  FSEL R18, R2, R133, !P3 ;  /* 0x0000008502127208 */ /* 0x000fe20005800000 */
[----:B------:R-:W-:Y:S01]  /*3ae0*/  @P1 FMUL R133, R133, 0.25 ;  /* 0x3e80000085851820 */ /* 0x000fe20000400000 */
[----:B------:R-:W-:Y:S01]  /*3af0*/  LOP3.LUT R121, R121, 0x1c, R0, 0xf8, !PT ;  /* 0x0000001c79797812 */ /* 0x000fe200078ef800 */
[----:B------:R-:W-:Y:S01]  /*3b00*/  @!P5 FMUL R56, R56, 16777216 ;  /* 0x4b8000003838d820 */ /* 0x000fe20000400000 */
[----:B------:R-:W-:Y:S01]  /*3b10*/  LOP3.LUT R5, R3, 0xfc, R14, 0xf8, !PT ;  /* 0x000000fc03057812 */ /* 0x000fe200078ef80e */
[----:B------:R-:W-:Y:S01]  /*3b20*/  @!P4 FMUL R133, R133, 16777216 ;  /* 0x4b8000008585c820 */ /* 0x000fe20000400000 */
[----:B------:R-:W-:Y:S01]  /*3b30*/  LOP3.LUT R121, R121, R4, RZ, 0x3c, !PT ;  /* 0x0000000479797212 */ /* 0x000fe200078e3cff */
[----:B------:R-:W0:Y:S01]  /*3b40*/  MUFU.RCP R3, R56 ;  /* 0x0000003800037308 */ /* 0x000e220000001000 */
[----:B------:R-:W-:Y:S01]  /*3b50*/  MOV R13, R10 ;  /* 0x0000000a000d7202 */ /* 0x000fe20000000f00 */
[----:B------:R-:W-:Y:S01]  /*3b60*/  @P2 FMUL R24, R24, 0.25 ;  /* 0x3e80000018182820 */ /* 0x000fe20000400000 */
[----:B------:R-:W-:Y:S01]  /*3b70*/  @P2 FMUL R8, R8, 0.25 ;  /* 0x3e80000008082820 */ /* 0x000fe20000400000 */
[----:B------:R-:W-:Y:S01]  /*3b80*/  @P1 FMUL R27, R27, 0.25 ;  /* 0x3e8000001b1b1820 */ /* 0x000fe20000400000 */
[----:B------:R-:W-:Y:S01]  /*3b90*/  @P1 FMUL R11, R11, 0.25 ;  /* 0x3e8000000b0b1820 */ /* 0x000fe20000400000 */
[----:B------:R-:W-:Y:S01]  /*3ba0*/  @P1 FMUL R26, R26, 0.25 ;  /* 0x3e8000001a1a1820 */ /* 0x000fe20000400000 */
[----:B------:R-:W-:Y:S01]  /*3bb0*/  @P1 FMUL R13, R13, 0.25 ;  /* 0x3e8000000d0d1820 */ /* 0x000fe20000400000 */
[----:B------:R-:W1:Y:S01]  /*3bc0*/  MUFU.RCP R4, R133 ;  /* 0x0000008500047308 */ /* 0x000e620000001000 */
[----:B------:R-:W-:Y:S01]  /*3bd0*/  SHF.R.U32.HI R116, RZ, 0x1, R116 ;  /* 0x00000001ff747819 */ /* 0x000fe20000011674 */
[----:B------:R-:W-:Y:S01]  /*3be0*/  @!P5 FMUL R6, R6, 16777216 ;  /* 0x4b8000000606d820 */ /* 0x000fe20000400000 */
[----:B------:R-:W-:Y:S01]  /*3bf0*/  @!P5 FMUL R25, R25, 16777216 ;  /* 0x4b8000001919d820 */ /* 0x000fe20000400000 */
[----:B------:R-:W-:Y:S01]  /*3c00*/  @!P5 FMUL R24, R24, 16777216 ;  /* 0x4b8000001818d820 */ /* 0x000fe20000400000 */
[----:B------:R-:W-:Y:S01]  /*3c10*/  @!P5 FMUL R8, R8, 16777216 ;  /* 0x4b8000000808d820 */ /* 0x000fe20000400000 */
[----:B------:R-:W-:Y:S01]  /*3c20*/  @!P4 FMUL R27, R27, 16777216 ;  /* 0x4b8000001b1bc820 */ /* 0x000fe20000400000 */
[----:B------:R-:W-:Y:S01]  /*3c30*/  @!P4 FMUL R11, R11, 16777216 ;  /* 0x4b8000000b0bc820 */ /* 0x000fe20000400000 */
[----:B------:R-:W-:Y:S01]  /*3c40*/  @!P4 FMUL R26, R26, 16777216 ;  /* 0x4b8000001a1ac820 */ /* 0x000fe20000400000 */
[----:B------:R-:W-:-:S02]  /*3c50*/  VIADD R2, R17, 0xc0cafb0d ;  /* 0xc0cafb0d11027836 */ /* 0x000fc40000000000 */
[----:B------:R-:W-:Y:S01]  /*3c60*/  @!P4 FMUL R13, R13, 16777216 ;  /* 0x4b8000000d0dc820 */ /* 0x000fe20000400000 */
[----:B------:R-:W-:Y:S01]  /*3c70*/  LOP3.LUT R116, R5, R116, RZ, 0x3c, !PT ;  /* 0x0000007405747212 */ /* 0x000fe200078e3cff */
[C---:B0-----:R-:W-:Y:S01]  /*3c80*/  FMUL R10, R3.reuse, R6 ;  /* 0x00000006030a7220 */ /* 0x041fe20000400000 */
[C---:B------:R-:W-:Y:S01]  /*3c90*/  FMUL R5, R3.reuse, R25 ;  /* 0x0000001903057220 */ /* 0x040fe20000400000 */
[C---:B------:R-:W-:Y:S01]  /*3ca0*/  FMUL R9, R3.reuse, R24 ;  /* 0x0000001803097220 */ /* 0x040fe20000400000 */
[----:B------:R-:W-:Y:S01]  /*3cb0*/  FMUL R12, R3, R8 ;  /* 0x00000008030c7220 */ /* 0x000fe20000400000 */
[----:B------:R-:W-:Y:S01]  /*3cc0*/  IADD3 R3, PT, PT, R18, -0x3f3504f3, RZ ;  /* 0xc0cafb0d12037810 */ /* 0x000fe20007ffe0ff */
[C---:B-1----:R-:W-:Y:S01]  /*3cd0*/  FMUL R6, R4.reuse, R27 ;  /* 0x0000001b04067220 */ /* 0x042fe20000400000 */
[C---:B------:R-:W-:Y:S01]  /*3ce0*/  FMUL R11, R4.reuse, R11 ;  /* 0x0000000b040b7220 */ /* 0x040fe20000400000 */
[C---:B------:R-:W-:Y:S01]  /*3cf0*/  FMUL R8, R4.reuse, R26 ;  /* 0x0000001a04087220 */ /* 0x040fe20000400000 */
[----:B------:R-:W-:Y:S01]  /*3d00*/  FMUL R13, R4, R13 ;  /* 0x0000000d040d7220 */ /* 0x000fe20000400000 */
[----:B------:R-:W-:Y:S01]  /*3d10*/  LOP3.LUT R2, R2, 0xff800000, RZ, 0xc0, !PT ;  /* 0xff80000002027812 */ /* 0x000fe200078ec0ff */
[----:B------:R-:W0:Y:S01]  /*3d20*/  LDCU.64 UR4, c[0x0][0x3e0] ;  /* 0x00007c00ff0477ac */ /* 0x000e220008000a00 */
[----:B------:R-:W-:Y:S01]  /*3d30*/  LOP3.LUT R7, R3, 0xff800000, RZ, 0xc0, !PT ;  /* 0xff80000003077812 */ /* 0x000fe200078ec0ff */
[----:B------:R-:W1:Y:S01]  /*3d40*/  LDC R16, c[0x0][0x3e8] ;  /* 0x0000fa00ff107b82 */ /* 0x000e620000000800 */
[----:B------:R-:W-:Y:S01]  /*3d50*/  F2FP.F16.F32.PACK_AB R9, R9, R12 ;  /* 0x0000000c0909723e */ /* 0x000fe200000000ff */
[----:B------:R-:W-:Y:S01]  /*3d60*/  IMAD.IADD R3, R17, 0x1, -R2 ;  /* 0x0000000111037824 */ /* 0x000fe200078e0a02 */
[----:B------:R-:W-:Y:S01]  /*3d70*/  F2FP.F16.F32.PACK_AB R10, R5, R10 ;  /* 0x0000000a050a723e */ /* 0x000fe200000000ff */
[----:B------:R-:W-:Y:S01]  /*3d80*/  IMAD.IADD R5, R18, 0x1, -R7 ;  /* 0x0000000112057824 */ /* 0x000fe200078e0a07 */
[----:B------:R-:W-:Y:S01]  /*3d90*/  F2FP.F16.F32.PACK_AB R6, R6, R11 ;  /* 0x0000000b0606723e */ /* 0x000fe200000000ff */
[----:B------:R-:W-:Y:S01]  /*3da0*/  STS [R121+UR6], R9 ;  /* 0x0000000979007988 */ /* 0x000fe20008000806 */
[----:B------:R-:W-:Y:S01]  /*3db0*/  F2FP.F16.F32.PACK_AB R13, R8, R13 ;  /* 0x0000000d080d723e */ /* 0x000fe200000000ff */
[----:B------:R-:W-:Y:S01]  /*3dc0*/  FADD R4, R3, -1 ;  /* 0xbf80000003047421 */ /* 0x000fe20000000000 */
[----:B------:R-:W-:Y:S01]  /*3dd0*/  LOP3.LUT R11, R121, 0x20, RZ, 0x3c, !PT ;  /* 0x00000020790b7812 */ /* 0x000fe200078e3cff */
[----:B------:R2:W-:Y:S01]  /*3de0*/  STS [R121+UR6+0x80], R10 ;  /* 0x0000800a79007988 */ /* 0x0005e20008000806 */
[----:B------:R-:W-:Y:S01]  /*3df0*/  FADD R8, R5, -1 ;  /* 0xbf80000005087421 */ /* 0x000fe20000000000 */
[-C--:B------:R-:W-:Y:S01]  /*3e00*/  FFMA.FTZ R3, R4, R15.reuse, -0.16845393180847167969 ;  /* 0xbe2c7f3004037423 */ /* 0x080fe2000001000f */
[----:B------:R-:W-:Y:S01]  /*3e10*/  LOP3.LUT P1, RZ, R0, 0xe0, RZ, 0xc0, !PT ;  /* 0x000000e000ff7812 */ /* 0x000fe2000782c0ff */
[----:B------:R3:W-:Y:S01]  /*3e20*/  STS [R11+UR6+0x100], R13 ;  /* 0x0001000d0b007988 */ /* 0x0007e20008000806 */
[----:B------:R-:W-:Y:S01]  /*3e30*/  FFMA.FTZ R5, R8, R15, -0.16845393180847167969 ;  /* 0xbe2c7f3008057423 */ /* 0x000fe2000001000f */
[----:B------:R-:W-:Y:S01]  /*3e40*/  FFMA.FTZ R3, R4, R3, 0.1716887056827545166 ;  /* 0x3e2fcf2a04037423 */ /* 0x000fe20000010003 */
[----:B------:R-:W-:Y:S01]  /*3e50*/  SHF.R.U32.HI R0, RZ, 0x1, R0 ;  /* 0x00000001ff007819 */ /* 0x000fe20000011600 */
[----:B------:R4:W-:Y:S01]  /*3e60*/  STS [R11+UR6+0x180], R6 ;  /* 0x000180060b007988 */ /* 0x0009e20008000806 */
[----:B------:R-:W-:Y:S01]  /*3e70*/  FFMA.FTZ R5, R8, R5, 0.1716887056827545166 ;  /* 0x3e2fcf2a08057423 */ /* 0x000fe20000010005 */
[----:B------:R-:W-:Y:S01]  /*3e80*/  FFMA.FTZ R3, R4, R3, -0.17900948226451873779 ;  /* 0xbe374e4304037423 */ /* 0x000fe20000010003 */
[----:B--2---:R-:W-:Y:S01]  /*3e90*/  LOP3.LUT R10, R0, 0x4, RZ, 0xc0, !PT ;  /* 0x00000004000a7812 */ /* 0x004fe200078ec0ff */
[----:B------:R-:W-:Y:S01]  /*3ea0*/  BAR.SYNC.DEFER_BLOCKING 0x0 ;  /* 0x0000000000007b1d */ /* 0x000fe20000010000 */
[----:B------:R-:W-:Y:S01]  /*3eb0*/  FFMA.FTZ R5, R8, R5, -0.17900948226451873779 ;  /* 0xbe374e4308057423 */ /* 0x000fe20000010005 */
[----:B------:R-:W-:Y:S01]  /*3ec0*/  FFMA.FTZ R3, R4, R3, 0.20512372255325317383 ;  /* 0x3e520bf404037423 */ /* 0x000fe20000010003 */
[----:B------:R-:W-:Y:S01]  /*3ed0*/  FSEL R0, RZ, -23, P0 ;  /* 0xc1b80000ff007808 */ /* 0x000fe20000000000 */
[----:B0-----:R-:W-:Y:S01]  /*3ee0*/  UIMAD UR4, UR7, UR4, URZ ;  /* 0x00000004070472a4 */ /* 0x001fe2000f8e02ff */
[----:B------:R-:W-:Y:S01]  /*3ef0*/  FFMA.FTZ R5, R8, R5, 0.20512372255325317383 ;  /* 0x3e520bf408057423 */ /* 0x000fe20000010005 */
[----:B------:R-:W-:-:S02]  /*3f00*/  FFMA.FTZ R3, R4, R3, -0.24046532809734344482 ;  /* 0xbe763c8b04037423 */ /* 0x000fc40000010003 */
[----:B---3--:R-:W0:Y:S01]  /*3f10*/  LDC.64 R12, c[0x0][0x398] ;  /* 0x0000e600ff0c7b82 */ /* 0x008e220000000a00 */
[----:B----4-:R-:W-:Y:S01]  /*3f20*/  FSEL R6, RZ, -23, P3 ;  /* 0xc1b80000ff067808 */ /* 0x010fe20001800000 */
[----:B------:R-:W-:Y:S01]  /*3f30*/  FFMA.FTZ R5, R8, R5, -0.24046532809734344482 ;  /* 0xbe763c8b08057423 */ /* 0x000fe20000010005 */
[----:B------:R-:W-:Y:S01]  /*3f40*/  FFMA.FTZ R3, R4, R3, 0.28857114911079406738 ;  /* 0x3e93bf9904037423 */ /* 0x000fe20000010003 */
[----:B------:R-:W-:Y:S01]  /*3f50*/  ISETP.GE.U32.AND P3, PT, R17, 0x7f800000, PT ;  /* 0x7f8000001100780c */ /* 0x000fe20003f66070 */
[----:B------:R-:W-:Y:S01]  /*3f60*/  USHF.L.U32 UR8, UR4, 0x1, URZ ;  /* 0x0000000104087899 */ /* 0x000fe200080006ff */
[----:B------:R-:W-:Y:S01]  /*3f70*/  FFMA.FTZ R5, R8, R5, 0.28857114911079406738 ;  /* 0x3e93bf9908057423 */ /* 0x000fe20000010005 */
[----:B------:R-:W-:Y:S01]  /*3f80*/  FFMA.FTZ R3, R4, R3, -0.36067417263984680176 ;  /* 0xbeb8aa4904037423 */ /* 0x000fe20000010003 */
[----:B------:R-:W-:Y:S01]  /*3f90*/  ISETP.GE.U32.AND P0, PT, R18, 0x7f800000, PT ;  /* 0x7f8000001200780c */ /* 0x000fe20003f06070 */
[----:B-1----:R-:W-:Y:S02]  /*3fa0*/  IMAD R91, R91, R16, RZ ;  /* 0x000000105b5b7224 */ /* 0x002fe400078e02ff */
[----:B------:R-:W-:Y:S01]  /*3fb0*/  FFMA.FTZ R5, R8, R5, -0.36067417263984680176 ;  /* 0xbeb8aa4908057423 */ /* 0x000fe20000010005 */
[----:B------:R-:W-:Y:S01]  /*3fc0*/  FFMA.FTZ R3, R4, R3, 0.48089820146560668945 ;  /* 0x3ef6384a04037423 */ /* 0x000fe20000010003 */
[----:B------:R-:W-:-:S02]  /*3fd0*/  I2FP.F32.S32 R7, R7 ;  /* 0x0000000700077245 */ /* 0x000fc40000201400 */
[----:B------:R-:W-:Y:S01]  /*3fe0*/  FFMA.FTZ R9, R8, R5, 0.48089820146560668945 ;  /* 0x3ef6384a08097423 */ /* 0x000fe20000010005 */
[----:B------:R-:W-:Y:S01]  /*3ff0*/  FFMA.FTZ R5, R4, R3, -0.72134751081466674805 ;  /* 0xbf38aa3b04057423 */ /* 0x000fe20000010003 */
[----:B------:R-:W-:Y:S01]  /*4000*/  I2FP.F32.S32 R3, R2 ;  /* 0x0000000200037245 */ /* 0x000fe20000201400 */
[----:B------:R-:W1:Y:S01]  /*4010*/  LDS R11, [R116+UR6] ;  /* 0x00000006740b7984 */ /* 0x000e620008000800 */
[----:B------:R-:W-:Y:S01]  /*4020*/  FFMA.FTZ R9, R8, R9, -0.72134751081466674805 ;  /* 0xbf38aa3b08097423 */ /* 0x000fe20000010009 */
[----:B------:R-:W-:Y:S01]  /*4030*/  FMUL R5, R4, R5 ;  /* 0x0000000504057220 */ /* 0x000fe20000400000 */
[----:B------:R-:W-:Y:S02]  /*4040*/  IMAD R2, R90, UR5, RZ ;  /* 0x000000055a027c24 */ /* 0x000fe4000f8e02ff */
[----:B------:R-:W-:Y:S01]  /*4050*/  FFMA.FTZ R0, R3, 1.1920928955078125e-07, R0 ;  /* 0x3400000003007823 */ /* 0x000fe20000010000 */
[----:B------:R-:W-:Y:S01]  /*4060*/  FMUL R9, R8, R9 ;  /* 0x0000000908097220 */ /* 0x000fe20000400000 */
[----:B------:R-:W-:Y:S01]  /*4070*/  FMUL R5, R4, R5 ;  /* 0x0000000504057220 */ /* 0x000fe20000400000 */
[----:B------:R-:W-:Y:S01]  /*4080*/  IMAD.SHL.U32 R3, R2, 0x2, RZ ;  /* 0x0000000202037824 */ /* 0x000fe200078e00ff */
[----:B------:R-:W-:Y:S01]  /*4090*/  UIMAD.WIDE UR4, UR4, 0x2, URZ ;  /* 0x00000002040478a5 */ /* 0x000fe2000f8e02ff */
[----:B------:R-:W-:Y:S01]  /*40a0*/  FMUL R9, R8, R9 ;  /* 0x0000000908097220 */ /* 0x000fe20000400000 */
[----:B------:R-:W-:Y:S01]  /*40b0*/  FFMA.FTZ R5, R4, 1.4426950216293334961, R5 ;  /* 0x3fb8aa3b04057823 */ /* 0x000fe20000010005 */
[----:B------:R-:W-:Y:S01]  /*40c0*/  @P3 MOV R4, 0x7f800000 ;  /* 0x7f80000000043802 */ /* 0x000fe20000000f00 */
[----:B------:R-:W-:-:S04]  /*40d0*/  IMAD.HI R2, R2, 0x2, RZ ;  /* 0x0000000202027827 */ /* 0x000fc800078e02ff */
[----:B------:R-:W-:Y:S01]  /*40e0*/  FFMA.FTZ R6, R7, 1.1920928955078125e-07, R6 ;  /* 0x3400000007067823 */ /* 0x000fe20000010006 */
[----:B------:R-:W-:Y:S01]  /*40f0*/  FADD R0, R0, R5 ;  /* 0x0000000500007221 */ /* 0x000fe20000000000 */
[----:B------:R-:W-:Y:S01]  /*4100*/  FFMA.FTZ R9, R8, 1.4426950216293334961, R9 ;  /* 0x3fb8aa3b08097823 */ /* 0x000fe20000010009 */
[----:B------:R-:W-:Y:S01]  /*4110*/  @P3 FFMA.FTZ R0, R17, R4, +INF ;  /* 0x7f80000011003423 */ /* 0x000fe20000010004 */
[----:B0-----:R-:W-:Y:S01]  /*4120*/  IADD3 R4, P3, P4, R3, UR8, R12 ;  /* 0x0000000803047c10 */ /* 0x001fe2000fc7e00c */
[----:B------:R-:W-:Y:S02]  /*4130*/  @P0 IMAD.MOV.U32 R3, RZ, RZ, 0x7f800000 ;  /* 0x7f800000ff030424 */ /* 0x000fe400078e00ff */
[----:B------:R-:W-:Y:S01]  /*4140*/  FADD R6, R6, R9 ;  /* 0x0000000906067221 */ /* 0x000fe20000000000 */
[----:B------:R-:W-:Y:S01]  /*4150*/  IMAD R5, R16, 0x8, R91 ;  /* 0x0000000810057824 */ /* 0x000fe200078e025b */
[----:B------:R-:W-:Y:S01]  /*4160*/  IADD3.X R8, PT, PT, R2, UR5, R13, P3, P4 ;  /* 0x0000000502087c10 */ /* 0x000fe20009fe840d */
[----:B------:R-:W-:Y:S01]  /*4170*/  @P0 FFMA.FTZ R6, R18, R3, +INF ;  /* 0x7f80000012060423 */ /* 0x000fe20000010003 */
[----:B------:R-:W-:Y:S01]  /*4180*/  FSETP.NEU.AND P2, PT, R17, RZ, PT ;  /* 0x000000ff1100720b */ /* 0x000fe20003f4d000 */
[----:B------:R-:W0:Y:S01]  /*4190*/  LDCU UR8, c[0x0][0x3ec] ;  /* 0x00007d80ff0877ac */ /* 0x000e220008000800 */
[-C--:B------:R-:W-:Y:S01]  /*41a0*/  LEA R2, P4, R91, R4.reuse, 0x1 ;  /* 0x000000045b027211 */ /* 0x080fe200078808ff */
[----:B------:R-:W2:Y:S01]  /*41b0*/  LDC.64 R12, c[0x0][0x3a0] ;  /* 0x0000e800ff0c7b82 */ /* 0x000ea20000000a00 */
[----:B------:R-:W-:-:S02]  /*41c0*/  LEA R4, P0, R5, R4, 0x1 ;  /* 0x0000000405047211 */ /* 0x000fc400078008ff */
[-C--:B------:R-:W-:Y:S02]  /*41d0*/  LEA.HI.X.SX32 R3, R91, R8.reuse, 0x1, P4 ;  /* 0x000000085b037211 */ /* 0x080fe400020f0eff */
[----:B------:R-:W-:Y:S02]  /*41e0*/  FSEL R7, R0, -INF , P2 ;  /* 0xff80000000077808 */ /* 0x000fe40001000000 */
[----:B------:R-:W-:Y:S02]  /*41f0*/  LEA.HI.X.SX32 R5, R5, R8, 0x1, P0 ;  /* 0x0000000805057211 */ /* 0x000fe400000f0eff */
[----:B------:R-:W-:Y:S01]  /*4200*/  FSETP.NEU.AND P3, PT, R18, RZ, PT ;  /* 0x000000ff1200720b */ /* 0x000fe20003f6d000 */
[----:B------:R-:W-:Y:S01]  /*4210*/  FFMA R40, R7, 0.69314718246459960938, R40 ;  /* 0x3f31721807287823 */ /* 0x000fe20000000028 */
[----:B------:R-:W-:Y:S01]  /*4220*/  LOP3.LUT R117, R117, 0x78, RZ, 0xc0, !PT ;  /* 0x0000007875757812 */ /* 0x000fe200078ec0ff */
[----:B------:R-:W-:Y:S01]  /*4230*/  IMAD.SHL.U32 R7, R90, 0x4, RZ ;  /* 0x000000045a077824 */ /* 0x000fe200078e00ff */
[----:B------:R-:W-:Y:S01]  /*4240*/  FSEL R6, R6, -INF , P3 ;  /* 0xff80000006067808 */ /* 0x000fe20001800000 */
[----:B-1----:R2:W-:Y:S01]  /*4250*/  STG.E.U16 desc[UR10][R2.64], R11 ;  /* 0x0000000b02007986 */ /* 0x0025e2000c10150a */
[----:B------:R-:W-:Y:S01]  /*4260*/  PRMT R0, R11, 0x7632, R0 ;  /* 0x000076320b007816 */ /* 0x000fe20000000000 */
[----:B0-----:R-:W-:Y:S01]  /*4270*/  UIMAD UR4, UR7, UR8, URZ ;  /* 0x00000008070472a4 */ /* 0x001fe2000f8e02ff */
[----:B------:R-:W-:Y:S01]  /*4280*/  LOP3.LUT R119, R119, 0x38, RZ, 0xc0, !PT ;  /* 0x0000003877777812 */ /* 0x000fe200078ec0ff */
[----:B------:R-:W-:Y:S01]  /*4290*/  FFMA R41, R6, 0.69314718246459960938, R49 ;  /* 0x3f31721806297823 */ /* 0x000fe20000000031 */
[----:B------:R-:W-:Y:S01]  /*42a0*/  IMAD.HI R90, R90, 0x4, RZ ;  /* 0x000000045a5a7827 */ /* 0x000fe200078e02ff */
[----:B------:R0:W-:Y:S01]  /*42b0*/  STG.E.U16 desc[UR10][R4.64], R0 ;  /* 0x0000000004007986 */ /* 0x0001e2000c10150a */
[----:B------:R-:W-:Y:S01]  /*42c0*/  USHF.L.U32 UR7, UR4, 0x2, URZ ;  /* 0x0000000204077899 */ /* 0x000fe200080006ff */
[----:B------:R-:W-:Y:S01]  /*42d0*/  IADD3 R119, PT, PT, R10, UR6, R119 ;  /* 0x000000060a777c10 */ /* 0x000fe2000fffe077 */
[----:B------:R-:W-:Y:S01]  /*42e0*/  UIMAD.WIDE UR4, UR4, 0x4, URZ ;  /* 0x00000004040478a5 */ /* 0x000fe2000f8e02ff */
[----:B------:R-:W-:Y:S01]  /*42f0*/  BAR.SYNC.DEFER_BLOCKING 0x0 ;  /* 0x0000000000007b1d */ /* 0x000fe20000010000 */
[----:B------:R-:W-:-:S02]  /*4300*/  LOP3.LUT R14, R14, 0x40, RZ, 0xc0, !PT ;  /* 0x000000400e0e7812 */ /* 0x000fc400078ec0ff */
[----:B--2---:R-:W-:Y:S02]  /*4310*/  IADD3 R2, P0, P2, R7, UR7, R12 ;  /* 0x0000000707027c10 */ /* 0x004fe4000fa1e00c */
[----:B------:R-:W-:Y:S02]  /*4320*/  IADD3 R14, PT, PT, R14, R119, RZ ;  /* 0x000000770e0e7210 */ /* 0x000fe40007ffe0ff */
[----:B------:R-:W-:Y:S01]  /*4330*/  IADD3.X R3, PT, PT, R90, UR5, R13, P0, P2 ;  /* 0x000000055a037c10 */ /* 0x000fe200087e440d */
[----:B------:R0:W-:Y:S01]  /*4340*/  STS.64 [R117+UR6], R40 ;  /* 0x0000002875007988 */ /* 0x0001e20008000a06 */
[----:B------:R-:W-:Y:S06]  /*4350*/  BAR.SYNC.DEFER_BLOCKING 0x0 ;  /* 0x0000000000007b1d */ /* 0x000fec0000010000 */
[----:B------:R-:W-:Y:S05]  /*4360*/  @P1 EXIT ;  /* 0x000000000000194d */ /* 0x000fea0003800000 */
[----:B0-----:R-:W0:Y:S04]  /*4370*/  LDS R5, [R14] ;  /* 0x000000000e057984 */ /* 0x001e280000000800 */
[----:B0-----:R-:W-:Y:S01]  /*4380*/  STG.E desc[UR10][R2.64], R5 ;  /* 0x0000000502007986 */ /* 0x001fe2000c10190a */
[----:B------:R-:W-:Y:S05]  /*4390*/  EXIT ;  /* 0x000000000000794d */ /* 0x000fea0003800000 */
.L_x_2:
[----:B------:R-:W-:-:S00]  /*43a0*/  BRA `(.L_x_2) ;  /* 0xfffffffc00fc7947 */ /* 0x000fc0000383ffff */
[----:B------:R-:W-:-:S00]  /*43b0*/  NOP ;  /* 0x0000000000007918 */ /* 0x000fc00000000000 */
        /* <DEDUP_REMOVED lines=12> */
.L_x_3:


//--------------------- .nv.global.init           --------------------------
	.section	.nv.global.init,"aw",@progbits
.nv.global.init:
	.type		_$_str,@object
	.size		_$_str,(.L_0 - _$_str)
_$_str:
        /*0000*/ 	.byte	0x5f, 0x5f, 0x43, 0x55, 0x44, 0x41, 0x5f, 0x46, 0x54, 0x5a, 0x00
.L_0:


//--------------------- .nv.shared.attn_fwd       --------------------------
	.section	.nv.shared.attn_fwd,"aw",@nobits
	.sectionflags	@""
	.align	16
	.zero		1024


//--------------------- .nv.shared.reserved.0     --------------------------
	.section	.nv.shared.reserved.0,"aw",@nobits
	.weak		__nv_reservedSMEM_offset_0_alias
	.size		__nv_reservedSMEM_offset_0_alias, 0, 64
	.other		__nv_reservedSMEM_offset_0_alias,@"STO_CUDA_RESERVED_SHARED STV_DEFAULT"
__nv_reservedSMEM_offset_0_alias:
	.zero		0
	.zero		64


//--------------------- .nv.constant0.attn_fwd    --------------------------
	.section	.nv.constant0.attn_fwd,"a",@progbits
	.sectionflags	@""
	.align	4
.nv.constant0.attn_fwd:
	.zero		1032


//--------------------- SYMBOLS --------------------------

	.type		.nv.reservedSmem.offset0,@object
	.size		.nv.reservedSmem.offset0,0x4
	.type		.nv.reservedSmem.cap,@object
	.size		.nv.reservedSmem.cap,0x4
